//
// Generated by NVIDIA NVVM Compiler
//
// Compiler Build ID: CL-36424714
// Cuda compilation tools, release 13.0, V13.0.88
// Based on NVVM 20.0.0
//

.version 9.0
.target sm_100
.address_size 64

	// .globl	_Z12setup_kernelP17curandStateXORWOWi
.global .align 4 .b8 precalc_xorwow_matrix[102400];
.global .align 4 .b8 precalc_xorwow_offset_matrix[102400];
.global .align 4 .b8 mrg32k3aM1[2304];
.global .align 4 .b8 mrg32k3aM2[2304];
.global .align 4 .b8 mrg32k3aM1SubSeq[2016];
.global .align 4 .b8 mrg32k3aM2SubSeq[2016];
.global .align 4 .b8 mrg32k3aM1Seq[2304];
.global .align 4 .b8 mrg32k3aM2Seq[2304];
.const .align 8 .b8 __cr_lgamma_table[72];
.global .align 4 .b8 dx[104] = {255, 255, 255, 255, 255, 255, 255, 255, 255, 255, 255, 255, 255, 255, 255, 255, 255, 255, 255, 255, 255, 255, 255, 255, 255, 255, 255, 255, 255, 255, 255, 255, 255, 255, 255, 255, 0, 0, 0, 0, 0, 0, 0, 0, 0, 0, 0, 0, 0, 0, 0, 0, 0, 0, 0, 0, 1, 0, 0, 0, 1, 0, 0, 0, 1, 0, 0, 0, 1, 0, 0, 0, 1, 0, 0, 0, 1, 0, 0, 0, 1, 0, 0, 0, 1, 0, 0, 0, 1};
.global .align 4 .b8 dy[104] = {255, 255, 255, 255, 255, 255, 255, 255, 255, 255, 255, 255, 0, 0, 0, 0, 0, 0, 0, 0, 0, 0, 0, 0, 1, 0, 0, 0, 1, 0, 0, 0, 1, 0, 0, 0, 255, 255, 255, 255, 255, 255, 255, 255, 255, 255, 255, 255, 0, 0, 0, 0, 0, 0, 0, 0, 255, 255, 255, 255, 255, 255, 255, 255, 255, 255, 255, 255, 0, 0, 0, 0, 0, 0, 0, 0, 0, 0, 0, 0, 1, 0, 0, 0, 1, 0, 0, 0, 1, 0, 0, 0, 1, 0, 0, 0, 1, 0, 0, 0, 1};
.global .align 4 .b8 dz[104] = {255, 255, 255, 255, 0, 0, 0, 0, 1, 0, 0, 0, 255, 255, 255, 255, 0, 0, 0, 0, 1, 0, 0, 0, 255, 255, 255, 255, 0, 0, 0, 0, 1, 0, 0, 0, 255, 255, 255, 255, 0, 0, 0, 0, 1, 0, 0, 0, 255, 255, 255, 255, 1, 0, 0, 0, 255, 255, 255, 255, 0, 0, 0, 0, 1, 0, 0, 0, 255, 255, 255, 255, 0, 0, 0, 0, 1, 0, 0, 0, 255, 255, 255, 255, 0, 0, 0, 0, 1, 0, 0, 0, 255, 255, 255, 255, 0, 0, 0, 0, 1};

.visible .entry _Z12setup_kernelP17curandStateXORWOWi(
	.param .u64 .ptr .align 1 _Z12setup_kernelP17curandStateXORWOWi_param_0,
	.param .u32 _Z12setup_kernelP17curandStateXORWOWi_param_1
)
{
	.reg .pred 	%p<25>;
	.reg .b32 	%r<411>;
	.reg .b64 	%rd<18>;

	ld.param.u64 	%rd8, [_Z12setup_kernelP17curandStateXORWOWi_param_0];
	ld.param.u32 	%r182, [_Z12setup_kernelP17curandStateXORWOWi_param_1];
	cvta.to.global.u64 	%rd9, %rd8;
	mov.u32 	%r183, %tid.x;
	mov.u32 	%r184, %ctaid.x;
	mov.u32 	%r185, %ntid.x;
	mad.lo.s32 	%r186, %r184, %r185, %r183;
	cvt.s64.s32 	%rd17, %r186;
	mul.wide.s32 	%rd10, %r186, 48;
	add.s64 	%rd2, %rd9, %rd10;
	xor.b32  	%r187, %r182, -1429050551;
	mul.lo.s32 	%r188, %r187, 1099087573;
	setp.gt.s32 	%p1, %r182, -1;
	selp.b32 	%r189, -644748465, -1947113066, %p1;
	add.s32 	%r190, %r189, %r188;
	add.s32 	%r191, %r190, 6615241;
	add.s32 	%r192, %r188, 123456789;
	st.global.v2.u32 	[%rd2], {%r191, %r192};
	xor.b32  	%r193, %r188, 362436069;
	add.s32 	%r194, %r189, 521288629;
	st.global.v2.u32 	[%rd2+8], {%r193, %r194};
	xor.b32  	%r195, %r189, 88675123;
	add.s32 	%r196, %r188, 5783321;
	st.global.v2.u32 	[%rd2+16], {%r195, %r196};
	setp.eq.s32 	%p2, %r186, 0;
	@%p2 bra 	$L__BB0_42;
	mov.b32 	%r317, 0;
	mov.u64 	%rd12, precalc_xorwow_matrix;
$L__BB0_2:
	and.b64  	%rd4, %rd17, 3;
	setp.eq.s64 	%p3, %rd4, 0;
	@%p3 bra 	$L__BB0_41;
	mul.wide.u32 	%rd11, %r317, 3200;
	add.s64 	%rd5, %rd12, %rd11;
	cvt.u32.u64 	%r2, %rd4;
	mov.b32 	%r318, 0;
$L__BB0_4:
	mov.b32 	%r331, 0;
	mov.u32 	%r332, %r331;
	mov.u32 	%r333, %r331;
	mov.u32 	%r334, %r331;
	mov.u32 	%r335, %r331;
	mov.u32 	%r324, %r331;
$L__BB0_5:
	mul.wide.u32 	%rd13, %r324, 4;
	add.s64 	%rd14, %rd2, %rd13;
	ld.global.u32 	%r10, [%rd14+4];
	shl.b32 	%r11, %r324, 5;
	mov.b32 	%r330, 0;
$L__BB0_6:
	.pragma "nounroll";
	shr.u32 	%r201, %r10, %r330;
	and.b32  	%r202, %r201, 1;
	setp.eq.b32 	%p4, %r202, 1;
	not.pred 	%p5, %p4;
	add.s32 	%r203, %r11, %r330;
	mul.lo.s32 	%r204, %r203, 5;
	mul.wide.u32 	%rd15, %r204, 4;
	add.s64 	%rd6, %rd5, %rd15;
	@%p5 bra 	$L__BB0_8;
	ld.global.u32 	%r205, [%rd6];
	xor.b32  	%r335, %r335, %r205;
	ld.global.u32 	%r206, [%rd6+4];
	xor.b32  	%r334, %r334, %r206;
	ld.global.u32 	%r207, [%rd6+8];
	xor.b32  	%r333, %r333, %r207;
	ld.global.u32 	%r208, [%rd6+12];
	xor.b32  	%r332, %r332, %r208;
	ld.global.u32 	%r209, [%rd6+16];
	xor.b32  	%r331, %r331, %r209;
$L__BB0_8:
	and.b32  	%r211, %r201, 2;
	setp.eq.s32 	%p6, %r211, 0;
	@%p6 bra 	$L__BB0_10;
	ld.global.u32 	%r212, [%rd6+20];
	xor.b32  	%r335, %r335, %r212;
	ld.global.u32 	%r213, [%rd6+24];
	xor.b32  	%r334, %r334, %r213;
	ld.global.u32 	%r214, [%rd6+28];
	xor.b32  	%r333, %r333, %r214;
	ld.global.u32 	%r215, [%rd6+32];
	xor.b32  	%r332, %r332, %r215;
	ld.global.u32 	%r216, [%rd6+36];
	xor.b32  	%r331, %r331, %r216;
$L__BB0_10:
	and.b32  	%r218, %r201, 4;
	setp.eq.s32 	%p7, %r218, 0;
	@%p7 bra 	$L__BB0_12;
	ld.global.u32 	%r219, [%rd6+40];
	xor.b32  	%r335, %r335, %r219;
	ld.global.u32 	%r220, [%rd6+44];
	xor.b32  	%r334, %r334, %r220;
	ld.global.u32 	%r221, [%rd6+48];
	xor.b32  	%r333, %r333, %r221;
	ld.global.u32 	%r222, [%rd6+52];
	xor.b32  	%r332, %r332, %r222;
	ld.global.u32 	%r223, [%rd6+56];
	xor.b32  	%r331, %r331, %r223;
$L__BB0_12:
	and.b32  	%r225, %r201, 8;
	setp.eq.s32 	%p8, %r225, 0;
	@%p8 bra 	$L__BB0_14;
	ld.global.u32 	%r226, [%rd6+60];
	xor.b32  	%r335, %r335, %r226;
	ld.global.u32 	%r227, [%rd6+64];
	xor.b32  	%r334, %r334, %r227;
	ld.global.u32 	%r228, [%rd6+68];
	xor.b32  	%r333, %r333, %r228;
	ld.global.u32 	%r229, [%rd6+72];
	xor.b32  	%r332, %r332, %r229;
	ld.global.u32 	%r230, [%rd6+76];
	xor.b32  	%r331, %r331, %r230;
$L__BB0_14:
	and.b32  	%r232, %r201, 16;
	setp.eq.s32 	%p9, %r232, 0;
	@%p9 bra 	$L__BB0_16;
	ld.global.u32 	%r233, [%rd6+80];
	xor.b32  	%r335, %r335, %r233;
	ld.global.u32 	%r234, [%rd6+84];
	xor.b32  	%r334, %r334, %r234;
	ld.global.u32 	%r235, [%rd6+88];
	xor.b32  	%r333, %r333, %r235;
	ld.global.u32 	%r236, [%rd6+92];
	xor.b32  	%r332, %r332, %r236;
	ld.global.u32 	%r237, [%rd6+96];
	xor.b32  	%r331, %r331, %r237;
$L__BB0_16:
	and.b32  	%r239, %r201, 32;
	setp.eq.s32 	%p10, %r239, 0;
	@%p10 bra 	$L__BB0_18;
	ld.global.u32 	%r240, [%rd6+100];
	xor.b32  	%r335, %r335, %r240;
	ld.global.u32 	%r241, [%rd6+104];
	xor.b32  	%r334, %r334, %r241;
	ld.global.u32 	%r242, [%rd6+108];
	xor.b32  	%r333, %r333, %r242;
	ld.global.u32 	%r243, [%rd6+112];
	xor.b32  	%r332, %r332, %r243;
	ld.global.u32 	%r244, [%rd6+116];
	xor.b32  	%r331, %r331, %r244;
$L__BB0_18:
	and.b32  	%r246, %r201, 64;
	setp.eq.s32 	%p11, %r246, 0;
	@%p11 bra 	$L__BB0_20;
	ld.global.u32 	%r247, [%rd6+120];
	xor.b32  	%r335, %r335, %r247;
	ld.global.u32 	%r248, [%rd6+124];
	xor.b32  	%r334, %r334, %r248;
	ld.global.u32 	%r249, [%rd6+128];
	xor.b32  	%r333, %r333, %r249;
	ld.global.u32 	%r250, [%rd6+132];
	xor.b32  	%r332, %r332, %r250;
	ld.global.u32 	%r251, [%rd6+136];
	xor.b32  	%r331, %r331, %r251;
$L__BB0_20:
	and.b32  	%r253, %r201, 128;
	setp.eq.s32 	%p12, %r253, 0;
	@%p12 bra 	$L__BB0_22;
	ld.global.u32 	%r254, [%rd6+140];
	xor.b32  	%r335, %r335, %r254;
	ld.global.u32 	%r255, [%rd6+144];
	xor.b32  	%r334, %r334, %r255;
	ld.global.u32 	%r256, [%rd6+148];
	xor.b32  	%r333, %r333, %r256;
	ld.global.u32 	%r257, [%rd6+152];
	xor.b32  	%r332, %r332, %r257;
	ld.global.u32 	%r258, [%rd6+156];
	xor.b32  	%r331, %r331, %r258;
$L__BB0_22:
	and.b32  	%r260, %r201, 256;
	setp.eq.s32 	%p13, %r260, 0;
	@%p13 bra 	$L__BB0_24;
	ld.global.u32 	%r261, [%rd6+160];
	xor.b32  	%r335, %r335, %r261;
	ld.global.u32 	%r262, [%rd6+164];
	xor.b32  	%r334, %r334, %r262;
	ld.global.u32 	%r263, [%rd6+168];
	xor.b32  	%r333, %r333, %r263;
	ld.global.u32 	%r264, [%rd6+172];
	xor.b32  	%r332, %r332, %r264;
	ld.global.u32 	%r265, [%rd6+176];
	xor.b32  	%r331, %r331, %r265;
$L__BB0_24:
	and.b32  	%r267, %r201, 512;
	setp.eq.s32 	%p14, %r267, 0;
	@%p14 bra 	$L__BB0_26;
	ld.global.u32 	%r268, [%rd6+180];
	xor.b32  	%r335, %r335, %r268;
	ld.global.u32 	%r269, [%rd6+184];
	xor.b32  	%r334, %r334, %r269;
	ld.global.u32 	%r270, [%rd6+188];
	xor.b32  	%r333, %r333, %r270;
	ld.global.u32 	%r271, [%rd6+192];
	xor.b32  	%r332, %r332, %r271;
	ld.global.u32 	%r272, [%rd6+196];
	xor.b32  	%r331, %r331, %r272;
$L__BB0_26:
	and.b32  	%r274, %r201, 1024;
	setp.eq.s32 	%p15, %r274, 0;
	@%p15 bra 	$L__BB0_28;
	ld.global.u32 	%r275, [%rd6+200];
	xor.b32  	%r335, %r335, %r275;
	ld.global.u32 	%r276, [%rd6+204];
	xor.b32  	%r334, %r334, %r276;
	ld.global.u32 	%r277, [%rd6+208];
	xor.b32  	%r333, %r333, %r277;
	ld.global.u32 	%r278, [%rd6+212];
	xor.b32  	%r332, %r332, %r278;
	ld.global.u32 	%r279, [%rd6+216];
	xor.b32  	%r331, %r331, %r279;
$L__BB0_28:
	and.b32  	%r281, %r201, 2048;
	setp.eq.s32 	%p16, %r281, 0;
	@%p16 bra 	$L__BB0_30;
	ld.global.u32 	%r282, [%rd6+220];
	xor.b32  	%r335, %r335, %r282;
	ld.global.u32 	%r283, [%rd6+224];
	xor.b32  	%r334, %r334, %r283;
	ld.global.u32 	%r284, [%rd6+228];
	xor.b32  	%r333, %r333, %r284;
	ld.global.u32 	%r285, [%rd6+232];
	xor.b32  	%r332, %r332, %r285;
	ld.global.u32 	%r286, [%rd6+236];
	xor.b32  	%r331, %r331, %r286;
$L__BB0_30:
	and.b32  	%r288, %r201, 4096;
	setp.eq.s32 	%p17, %r288, 0;
	@%p17 bra 	$L__BB0_32;
	ld.global.u32 	%r289, [%rd6+240];
	xor.b32  	%r335, %r335, %r289;
	ld.global.u32 	%r290, [%rd6+244];
	xor.b32  	%r334, %r334, %r290;
	ld.global.u32 	%r291, [%rd6+248];
	xor.b32  	%r333, %r333, %r291;
	ld.global.u32 	%r292, [%rd6+252];
	xor.b32  	%r332, %r332, %r292;
	ld.global.u32 	%r293, [%rd6+256];
	xor.b32  	%r331, %r331, %r293;
$L__BB0_32:
	and.b32  	%r295, %r201, 8192;
	setp.eq.s32 	%p18, %r295, 0;
	@%p18 bra 	$L__BB0_34;
	ld.global.u32 	%r296, [%rd6+260];
	xor.b32  	%r335, %r335, %r296;
	ld.global.u32 	%r297, [%rd6+264];
	xor.b32  	%r334, %r334, %r297;
	ld.global.u32 	%r298, [%rd6+268];
	xor.b32  	%r333, %r333, %r298;
	ld.global.u32 	%r299, [%rd6+272];
	xor.b32  	%r332, %r332, %r299;
	ld.global.u32 	%r300, [%rd6+276];
	xor.b32  	%r331, %r331, %r300;
$L__BB0_34:
	and.b32  	%r302, %r201, 16384;
	setp.eq.s32 	%p19, %r302, 0;
	@%p19 bra 	$L__BB0_36;
	ld.global.u32 	%r303, [%rd6+280];
	xor.b32  	%r335, %r335, %r303;
	ld.global.u32 	%r304, [%rd6+284];
	xor.b32  	%r334, %r334, %r304;
	ld.global.u32 	%r305, [%rd6+288];
	xor.b32  	%r333, %r333, %r305;
	ld.global.u32 	%r306, [%rd6+292];
	xor.b32  	%r332, %r332, %r306;
	ld.global.u32 	%r307, [%rd6+296];
	xor.b32  	%r331, %r331, %r307;
$L__BB0_36:
	and.b32  	%r309, %r201, 32768;
	setp.eq.s32 	%p20, %r309, 0;
	@%p20 bra 	$L__BB0_38;
	ld.global.u32 	%r310, [%rd6+300];
	xor.b32  	%r335, %r335, %r310;
	ld.global.u32 	%r311, [%rd6+304];
	xor.b32  	%r334, %r334, %r311;
	ld.global.u32 	%r312, [%rd6+308];
	xor.b32  	%r333, %r333, %r312;
	ld.global.u32 	%r313, [%rd6+312];
	xor.b32  	%r332, %r332, %r313;
	ld.global.u32 	%r314, [%rd6+316];
	xor.b32  	%r331, %r331, %r314;
$L__BB0_38:
	add.s32 	%r330, %r330, 16;
	setp.ne.s32 	%p21, %r330, 32;
	@%p21 bra 	$L__BB0_6;
	mad.lo.s32 	%r315, %r324, -31, %r11;
	add.s32 	%r324, %r315, 1;
	setp.ne.s32 	%p22, %r324, 5;
	@%p22 bra 	$L__BB0_5;
	st.global.u32 	[%rd2+4], %r335;
	st.global.u32 	[%rd2+8], %r334;
	st.global.u32 	[%rd2+12], %r333;
	st.global.u32 	[%rd2+16], %r332;
	st.global.u32 	[%rd2+20], %r331;
	add.s32 	%r318, %r318, 1;
	setp.lt.u32 	%p23, %r318, %r2;
	@%p23 bra 	$L__BB0_4;
$L__BB0_41:
	shr.u64 	%rd7, %rd17, 2;
	add.s32 	%r317, %r317, 1;
	setp.gt.u64 	%p24, %rd17, 3;
	mov.u64 	%rd17, %rd7;
	@%p24 bra 	$L__BB0_2;
$L__BB0_42:
	mov.b32 	%r316, 0;
	st.global.v2.u32 	[%rd2+24], {%r316, %r316};
	st.global.u32 	[%rd2+32], %r316;
	mov.b64 	%rd16, 0;
	st.global.u64 	[%rd2+40], %rd16;
	ret;

}
	// .globl	_Z10dla_kernelPbP17curandStateXORWOWii
.visible .entry _Z10dla_kernelPbP17curandStateXORWOWii(
	.param .u64 .ptr .align 1 _Z10dla_kernelPbP17curandStateXORWOWii_param_0,
	.param .u64 .ptr .align 1 _Z10dla_kernelPbP17curandStateXORWOWii_param_1,
	.param .u32 _Z10dla_kernelPbP17curandStateXORWOWii_param_2,
	.param .u32 _Z10dla_kernelPbP17curandStateXORWOWii_param_3
)
{
	.reg .pred 	%p<38>;
	.reg .b16 	%rs<29>;
	.reg .b32 	%r<132>;
	.reg .b64 	%rd<40>;

	ld.param.u64 	%rd13, [_Z10dla_kernelPbP17curandStateXORWOWii_param_0];
	ld.param.u64 	%rd14, [_Z10dla_kernelPbP17curandStateXORWOWii_param_1];
	ld.param.u32 	%r47, [_Z10dla_kernelPbP17curandStateXORWOWii_param_2];
	cvta.to.global.u64 	%rd1, %rd13;
	cvta.to.global.u64 	%rd15, %rd14;
	mov.u32 	%r49, %tid.x;
	mov.u32 	%r50, %ctaid.x;
	mov.u32 	%r51, %ntid.x;
	mad.lo.s32 	%r52, %r50, %r51, %r49;
	mul.wide.s32 	%rd16, %r52, 48;
	add.s64 	%rd17, %rd15, %rd16;
	ld.global.v2.u32 	{%r125, %r119}, [%rd17];
	ld.global.v2.u32 	{%r118, %r117}, [%rd17+8];
	ld.global.v2.u32 	{%r127, %r126}, [%rd17+16];
$L__BB1_1:
	mov.u32 	%r130, %r127;
	mov.u32 	%r129, %r126;
	ld.param.u32 	%r112, [_Z10dla_kernelPbP17curandStateXORWOWii_param_3];
	setp.gt.s32 	%p1, %r112, -1;
	shr.u32 	%r53, %r119, 2;
	xor.b32  	%r54, %r53, %r119;
	shl.b32 	%r55, %r129, 4;
	shl.b32 	%r56, %r54, 1;
	xor.b32  	%r57, %r55, %r56;
	xor.b32  	%r58, %r57, %r129;
	xor.b32  	%r128, %r58, %r54;
	add.s32 	%r59, %r125, %r128;
	add.s32 	%r60, %r59, 362437;
	rem.u32 	%r124, %r60, %r47;
	shr.u32 	%r61, %r118, 2;
	xor.b32  	%r62, %r61, %r118;
	shl.b32 	%r63, %r128, 4;
	shl.b32 	%r64, %r62, 1;
	xor.b32  	%r65, %r64, %r63;
	xor.b32  	%r66, %r65, %r62;
	xor.b32  	%r127, %r66, %r128;
	add.s32 	%r67, %r125, %r127;
	add.s32 	%r68, %r67, 724874;
	rem.u32 	%r123, %r68, %r47;
	shr.u32 	%r69, %r117, 2;
	xor.b32  	%r70, %r69, %r117;
	shl.b32 	%r71, %r127, 4;
	shl.b32 	%r72, %r70, 1;
	xor.b32  	%r73, %r72, %r71;
	xor.b32  	%r74, %r73, %r70;
	xor.b32  	%r126, %r74, %r127;
	add.s32 	%r125, %r125, 1087311;
	add.s32 	%r75, %r126, %r125;
	rem.u32 	%r122, %r75, %r47;
	mad.lo.s32 	%r76, %r124, %r47, %r123;
	mad.lo.s32 	%r77, %r76, %r47, %r122;
	cvt.s64.s32 	%rd18, %r77;
	add.s64 	%rd19, %rd1, %rd18;
	ld.global.u8 	%rs1, [%rd19];
	setp.ne.s16 	%p2, %rs1, 0;
	and.pred  	%p3, %p1, %p2;
	mov.u32 	%r117, %r128;
	mov.u32 	%r118, %r129;
	mov.u32 	%r119, %r130;
	@%p3 bra 	$L__BB1_1;
	ld.param.u32 	%r113, [_Z10dla_kernelPbP17curandStateXORWOWii_param_3];
	setp.lt.s32 	%p4, %r113, 0;
	@%p4 bra 	$L__BB1_32;
	mov.b32 	%r121, 0;
	add.s32 	%r79, %r47, -2;
	cvt.s64.s32 	%rd23, %r47;
$L__BB1_4:
	mov.u32 	%r26, %r129;
	mov.u32 	%r129, %r128;
	mov.u32 	%r128, %r127;
	mov.u32 	%r127, %r126;
	ld.param.u64 	%rd38, [_Z10dla_kernelPbP17curandStateXORWOWii_param_0];
	setp.lt.s32 	%p5, %r124, 1;
	min.s32 	%r80, %r124, %r79;
	selp.b32 	%r30, 1, %r80, %p5;
	setp.lt.s32 	%p6, %r123, 1;
	min.s32 	%r81, %r123, %r79;
	selp.b32 	%r31, 1, %r81, %p6;
	setp.lt.s32 	%p7, %r122, 1;
	min.s32 	%r82, %r122, %r79;
	selp.b32 	%r32, 1, %r82, %p7;
	add.s32 	%r33, %r32, -1;
	add.s32 	%r83, %r30, -1;
	mad.lo.s32 	%r84, %r83, %r47, %r31;
	add.s32 	%r34, %r84, -1;
	mad.lo.s32 	%r85, %r34, %r47, %r33;
	cvt.s64.s32 	%rd20, %r85;
	cvta.to.global.u64 	%rd2, %rd38;
	add.s64 	%rd3, %rd2, %rd20;
	ld.global.u8 	%rs2, [%rd3];
	setp.ne.s16 	%p8, %rs2, 0;
	@%p8 bra 	$L__BB1_33;
	add.s32 	%r35, %r34, %r47;
	mad.lo.s32 	%r86, %r35, %r47, %r33;
	cvt.s64.s32 	%rd21, %r86;
	add.s64 	%rd4, %rd2, %rd21;
	ld.global.u8 	%rs3, [%rd4];
	setp.ne.s16 	%p9, %rs3, 0;
	@%p9 bra 	$L__BB1_33;
	add.s32 	%r87, %r35, %r47;
	mad.lo.s32 	%r88, %r87, %r47, %r33;
	cvt.s64.s32 	%rd22, %r88;
	add.s64 	%rd5, %rd2, %rd22;
	ld.global.u8 	%rs4, [%rd5];
	setp.ne.s16 	%p10, %rs4, 0;
	@%p10 bra 	$L__BB1_33;
	add.s64 	%rd6, %rd3, %rd23;
	ld.global.u8 	%rs5, [%rd6];
	setp.ne.s16 	%p11, %rs5, 0;
	@%p11 bra 	$L__BB1_33;
	add.s64 	%rd7, %rd4, %rd23;
	ld.global.u8 	%rs6, [%rd7];
	setp.ne.s16 	%p12, %rs6, 0;
	@%p12 bra 	$L__BB1_33;
	cvt.s64.s32 	%rd25, %r47;
	add.s64 	%rd8, %rd5, %rd25;
	ld.global.u8 	%rs7, [%rd8];
	setp.ne.s16 	%p13, %rs7, 0;
	@%p13 bra 	$L__BB1_33;
	add.s64 	%rd9, %rd6, %rd25;
	ld.global.u8 	%rs8, [%rd9];
	setp.ne.s16 	%p14, %rs8, 0;
	@%p14 bra 	$L__BB1_33;
	cvt.s64.s32 	%rd27, %r47;
	add.s64 	%rd10, %rd7, %rd27;
	ld.global.u8 	%rs9, [%rd10];
	setp.ne.s16 	%p15, %rs9, 0;
	@%p15 bra 	$L__BB1_33;
	cvt.s64.s32 	%rd28, %r47;
	add.s64 	%rd11, %rd8, %rd28;
	ld.global.u8 	%rs10, [%rd11];
	setp.ne.s16 	%p16, %rs10, 0;
	@%p16 bra 	$L__BB1_33;
	ld.global.u8 	%rs11, [%rd3+1];
	setp.ne.s16 	%p17, %rs11, 0;
	@%p17 bra 	$L__BB1_33;
	ld.global.u8 	%rs12, [%rd4+1];
	setp.ne.s16 	%p18, %rs12, 0;
	@%p18 bra 	$L__BB1_33;
	ld.global.u8 	%rs13, [%rd5+1];
	setp.ne.s16 	%p19, %rs13, 0;
	@%p19 bra 	$L__BB1_33;
	ld.global.u8 	%rs14, [%rd6+1];
	setp.ne.s16 	%p20, %rs14, 0;
	@%p20 bra 	$L__BB1_33;
	ld.global.u8 	%rs15, [%rd7+1];
	setp.ne.s16 	%p21, %rs15, 0;
	@%p21 bra 	$L__BB1_33;
	ld.global.u8 	%rs16, [%rd8+1];
	setp.ne.s16 	%p22, %rs16, 0;
	@%p22 bra 	$L__BB1_33;
	ld.global.u8 	%rs17, [%rd9+1];
	setp.ne.s16 	%p23, %rs17, 0;
	@%p23 bra 	$L__BB1_33;
	ld.global.u8 	%rs18, [%rd10+1];
	setp.ne.s16 	%p24, %rs18, 0;
	@%p24 bra 	$L__BB1_33;
	ld.global.u8 	%rs19, [%rd11+1];
	setp.ne.s16 	%p25, %rs19, 0;
	@%p25 bra 	$L__BB1_33;
	ld.global.u8 	%rs20, [%rd3+2];
	setp.ne.s16 	%p26, %rs20, 0;
	@%p26 bra 	$L__BB1_33;
	ld.global.u8 	%rs21, [%rd4+2];
	setp.ne.s16 	%p27, %rs21, 0;
	@%p27 bra 	$L__BB1_33;
	ld.global.u8 	%rs22, [%rd5+2];
	setp.ne.s16 	%p28, %rs22, 0;
	@%p28 bra 	$L__BB1_33;
	ld.global.u8 	%rs23, [%rd6+2];
	setp.ne.s16 	%p29, %rs23, 0;
	@%p29 bra 	$L__BB1_33;
	ld.global.u8 	%rs24, [%rd7+2];
	setp.ne.s16 	%p30, %rs24, 0;
	@%p30 bra 	$L__BB1_33;
	ld.global.u8 	%rs25, [%rd8+2];
	setp.ne.s16 	%p31, %rs25, 0;
	@%p31 bra 	$L__BB1_33;
	ld.global.u8 	%rs26, [%rd9+2];
	setp.ne.s16 	%p32, %rs26, 0;
	@%p32 bra 	$L__BB1_33;
	ld.global.u8 	%rs27, [%rd10+2];
	setp.ne.s16 	%p33, %rs27, 0;
	@%p33 bra 	$L__BB1_33;
	ld.global.u8 	%rs28, [%rd11+2];
	setp.ne.s16 	%p34, %rs28, 0;
	@%p34 bra 	$L__BB1_33;
	ld.param.u32 	%r114, [_Z10dla_kernelPbP17curandStateXORWOWii_param_3];
	shr.u32 	%r98, %r130, 2;
	xor.b32  	%r99, %r98, %r130;
	shl.b32 	%r100, %r127, 4;
	shl.b32 	%r101, %r99, 1;
	xor.b32  	%r102, %r100, %r101;
	xor.b32  	%r103, %r102, %r127;
	xor.b32  	%r126, %r103, %r99;
	add.s32 	%r125, %r125, 362437;
	add.s32 	%r104, %r126, %r125;
	mul.hi.u32 	%r105, %r104, 1321528399;
	shr.u32 	%r106, %r105, 3;
	mul.lo.s32 	%r107, %r106, 26;
	sub.s32 	%r108, %r104, %r107;
	mul.wide.u32 	%rd31, %r108, 4;
	mov.u64 	%rd32, dx;
	add.s64 	%rd33, %rd32, %rd31;
	ld.global.nc.u32 	%r109, [%rd33];
	add.s32 	%r124, %r109, %r30;
	mov.u64 	%rd34, dy;
	add.s64 	%rd35, %rd34, %rd31;
	ld.global.nc.u32 	%r110, [%rd35];
	add.s32 	%r123, %r110, %r31;
	mov.u64 	%rd36, dz;
	add.s64 	%rd37, %rd36, %rd31;
	ld.global.nc.u32 	%r111, [%rd37];
	add.s32 	%r122, %r111, %r32;
	add.s32 	%r41, %r121, 1;
	setp.eq.s32 	%p37, %r121, %r114;
	mov.u32 	%r121, %r41;
	mov.u32 	%r130, %r26;
	@%p37 bra 	$L__BB1_32;
	bra.uni 	$L__BB1_4;
$L__BB1_32:
	bar.warp.sync 	-1;
	bra.uni 	$L__BB1_36;
$L__BB1_33:
	ld.param.u64 	%rd39, [_Z10dla_kernelPbP17curandStateXORWOWii_param_0];
	mad.lo.s32 	%r89, %r30, %r47, %r31;
	mad.lo.s32 	%r90, %r89, %r47, %r32;
	cvt.s64.s32 	%rd29, %r90;
	add.s64 	%rd30, %rd39, %rd29;
	cvt.u32.u64 	%r91, %rd30;
	and.b64  	%rd12, %rd30, -4;
	ld.u32 	%r131, [%rd12];
	shl.b32 	%r92, %r91, 3;
	and.b32  	%r93, %r92, 24;
	mov.b32 	%r94, 1;
	shl.b32 	%r43, %r94, %r93;
	mov.b32 	%r95, 255;
	shl.b32 	%r44, %r95, %r93;
$L__BB1_34:
	and.b32  	%r96, %r131, %r44;
	setp.ne.s32 	%p35, %r96, 0;
	@%p35 bra 	$L__BB1_36;
	or.b32  	%r97, %r131, %r43;
	atom.relaxed.cas.b32 	%r46, [%rd12], %r131, %r97;
	setp.eq.s32 	%p36, %r131, %r46;
	mov.u32 	%r131, %r46;
	@%p36 bra 	$L__BB1_36;
	bra.uni 	$L__BB1_34;
$L__BB1_36:
	ret;

}


// ===== COMPILED SASS (sm_100) =====

	.target	sm_100

	.elftype	@"ET_EXEC"


//--------------------- .note.nv.tkinfo           --------------------------
	.section	.note.nv.tkinfo,"",@"SHT_NOTE"
	.sectionflags	@"SHF_NOTE_NV_TKINFO"
	.tkinfo
        /*0018*/ 	.word	0x00000002
        /*0030*/ 	.string	""
        /*0030*/ 	.string	"ptxas"
        /*0030*/ 	.string	"Cuda compilation tools, release 13.0, V13.0.88"
        /*0030*/ 	.string	"Build cuda_13.0.r13.0/compiler.36424714_0"
        /*0030*/ 	.string	"-arch sm_100 -m 64 "



//--------------------- .note.nv.cuinfo           --------------------------
	.section	.note.nv.cuinfo,"",@"SHT_NOTE"
	.sectionflags	@"SHF_NOTE_NV_CUINFO"
        /*0018*/ 	.short	0x0002
        /*001a*/ 	.short	0x0064
        /*001c*/ 	.short	0x0082
	.zero		2


//--------------------- .nv.info                  --------------------------
	.section	.nv.info,"",@"SHT_CUDA_INFO"
	.align	4


	//----- nvinfo : EIATTR_REGCOUNT
	.align		4
        /*0000*/ 	.byte	0x04, 0x2f
        /*0002*/ 	.short	(.L_13 - .L_12)
	.align		4
.L_12:
        /*0004*/ 	.word	index@(_Z12setup_kernelP17curandStateXORWOWi)
        /*0008*/ 	.word	0x0000001f


	//----- nvinfo : EIATTR_FRAME_SIZE
	.align		4
.L_13:
        /*000c*/ 	.byte	0x04, 0x11
        /*000e*/ 	.short	(.L_15 - .L_14)
	.align		4
.L_14:
        /*0010*/ 	.word	index@(_Z12setup_kernelP17curandStateXORWOWi)
        /*0014*/ 	.word	0x00000000


	//----- nvinfo : EIATTR_REGCOUNT
	.align		4
.L_15:
        /*0018*/ 	.byte	0x04, 0x2f
        /*001a*/ 	.short	(.L_17 - .L_16)
	.align		4
.L_16:
        /*001c*/ 	.word	index@(_Z10dla_kernelPbP17curandStateXORWOWii)
        /*0020*/ 	.word	0x00000026


	//----- nvinfo : EIATTR_FRAME_SIZE
	.align		4
.L_17:
        /*0024*/ 	.byte	0x04, 0x11
        /*0026*/ 	.short	(.L_19 - .L_18)
	.align		4
.L_18:
        /*0028*/ 	.word	index@(_Z10dla_kernelPbP17curandStateXORWOWii)
        /*002c*/ 	.word	0x00000000


	//----- nvinfo : EIATTR_MIN_STACK_SIZE
	.align		4
.L_19:
        /*0030*/ 	.byte	0x04, 0x12
        /*0032*/ 	.short	(.L_21 - .L_20)
	.align		4
.L_20:
        /*0034*/ 	.word	index@(_Z10dla_kernelPbP17curandStateXORWOWii)
        /*0038*/ 	.word	0x00000000


	//----- nvinfo : EIATTR_MIN_STACK_SIZE
	.align		4
.L_21:
        /*003c*/ 	.byte	0x04, 0x12
        /*003e*/ 	.short	(.L_23 - .L_22)
	.align		4
.L_22:
        /*0040*/ 	.word	index@(_Z12setup_kernelP17curandStateXORWOWi)
        /*0044*/ 	.word	0x00000000
.L_23:


//--------------------- .nv.compat                --------------------------
	.section	.nv.compat,"",@"SHT_CUDA_COMPAT_INFO"
	.align	4
        /*0000*/ 	.byte	0x02, 0x09, 0x00, 0x00, 0x02, 0x02, 0x01, 0x00, 0x02, 0x05, 0x05, 0x00, 0x03, 0x07, 0x01, 0x01
        /*0010*/ 	.byte	0x02, 0x03, 0x00, 0x00, 0x02, 0x06, 0x01, 0x00, 0x04, 0x0b, 0x08, 0x00, 0x09, 0x00, 0x00, 0x00
        /*0020*/ 	.byte	0x00, 0x00, 0x00, 0x00


//--------------------- .nv.info._Z10dla_kernelPbP17curandStateXORWOWii --------------------------
	.section	.nv.info._Z10dla_kernelPbP17curandStateXORWOWii,"",@"SHT_CUDA_INFO"
	.sectionflags	@""
	.align	4


	//----- nvinfo : EIATTR_CUDA_API_VERSION
	.align		4
        /*0000*/ 	.byte	0x04, 0x37
        /*0002*/ 	.short	(.L_25 - .L_24)
.L_24:
        /*0004*/ 	.word	0x00000082


	//----- nvinfo : EIATTR_KPARAM_INFO
	.align		4
.L_25:
        /*0008*/ 	.byte	0x04, 0x17
        /*000a*/ 	.short	(.L_27 - .L_26)
.L_26:
        /*000c*/ 	.word	0x00000000
        /*0010*/ 	.short	0x0003
        /*0012*/ 	.short	0x0014
        /*0014*/ 	.byte	0x00, 0xf0, 0x11, 0x00


	//----- nvinfo : EIATTR_KPARAM_INFO
	.align		4
.L_27:
        /*0018*/ 	.byte	0x04, 0x17
        /*001a*/ 	.short	(.L_29 - .L_28)
.L_28:
        /*001c*/ 	.word	0x00000000
        /*0020*/ 	.short	0x0002
        /*0022*/ 	.short	0x0010
        /*0024*/ 	.byte	0x00, 0xf0, 0x11, 0x00


	//----- nvinfo : EIATTR_KPARAM_INFO
	.align		4
.L_29:
        /*0028*/ 	.byte	0x04, 0x17
        /*002a*/ 	.short	(.L_31 - .L_30)
.L_30:
        /*002c*/ 	.word	0x00000000
        /*0030*/ 	.short	0x0001
        /*0032*/ 	.short	0x0008
        /*0034*/ 	.byte	0x00, 0xf5, 0x21, 0x00


	//----- nvinfo : EIATTR_KPARAM_INFO
	.align		4
.L_31:
        /*0038*/ 	.byte	0x04, 0x17
        /*003a*/ 	.short	(.L_33 - .L_32)
.L_32:
        /*003c*/ 	.word	0x00000000
        /*0040*/ 	.short	0x0000
        /*0042*/ 	.short	0x0000
        /*0044*/ 	.byte	0x00, 0xf5, 0x21, 0x00


	//----- nvinfo : EIATTR_SPARSE_MMA_MASK
	.align		4
.L_33:
        /*0048*/ 	.byte	0x03, 0x50
        /*004a*/ 	.short	0x0000


	//----- nvinfo : EIATTR_MAXREG_COUNT
	.align		4
        /*004c*/ 	.byte	0x03, 0x1b
        /*004e*/ 	.short	0x00ff


	//----- nvinfo : EIATTR_MERCURY_ISA_VERSION
	.align		4
        /*0050*/ 	.byte	0x03, 0x5f
        /*0052*/ 	.short	0x0101


	//----- nvinfo : EIATTR_COOP_GROUP_MASK_REGIDS
	.align		4
        /*0054*/ 	.byte	0x04, 0x29
        /*0056*/ 	.short	(.L_35 - .L_34)


	//   ....[0]....
.L_34:
        /*0058*/ 	.word	0xffffffff


	//----- nvinfo : EIATTR_COOP_GROUP_INSTR_OFFSETS
	.align		4
.L_35:
        /*005c*/ 	.byte	0x04, 0x28
        /*005e*/ 	.short	(.L_37 - .L_36)


	//   ....[0]....
.L_36:
        /*0060*/ 	.word	0x00001130


	//----- nvinfo : EIATTR_VRC_CTA_INIT_COUNT
	.align		4
.L_37:
        /*0064*/ 	.byte	0x02, 0x4a
	.zero		1
	.zero		1


	//----- nvinfo : EIATTR_EXIT_INSTR_OFFSETS
	.align		4
        /*0068*/ 	.byte	0x04, 0x1c
        /*006a*/ 	.short	(.L_39 - .L_38)


	//   ....[0]....
.L_38:
        /*006c*/ 	.word	0x00001140


	//   ....[1]....
        /*0070*/ 	.word	0x00001210


	//   ....[2]....
        /*0074*/ 	.word	0x00001280


	//   ....[3]....
        /*0078*/ 	.word	0x000012c0


	//----- nvinfo : EIATTR_CRS_STACK_SIZE
	.align		4
.L_39:
        /*007c*/ 	.byte	0x04, 0x1e
        /*007e*/ 	.short	(.L_41 - .L_40)
.L_40:
        /*0080*/ 	.word	0x00000000


	//----- nvinfo : EIATTR_CBANK_PARAM_SIZE
	.align		4
.L_41:
        /*0084*/ 	.byte	0x03, 0x19
        /*0086*/ 	.short	0x0018


	//----- nvinfo : EIATTR_PARAM_CBANK
	.align		4
        /*0088*/ 	.byte	0x04, 0x0a
        /*008a*/ 	.short	(.L_43 - .L_42)
	.align		4
.L_42:
        /*008c*/ 	.word	index@(.nv.constant0._Z10dla_kernelPbP17curandStateXORWOWii)
        /*0090*/ 	.short	0x0380
        /*0092*/ 	.short	0x0018


	//----- nvinfo : EIATTR_SW_WAR
	.align		4
.L_43:
        /*0094*/ 	.byte	0x04, 0x36
        /*0096*/ 	.short	(.L_45 - .L_44)
.L_44:
        /*0098*/ 	.word	0x00000008
.L_45:


//--------------------- .nv.info._Z12setup_kernelP17curandStateXORWOWi --------------------------
	.section	.nv.info._Z12setup_kernelP17curandStateXORWOWi,"",@"SHT_CUDA_INFO"
	.sectionflags	@""
	.align	4


	//----- nvinfo : EIATTR_CUDA_API_VERSION
	.align		4
        /*0000*/ 	.byte	0x04, 0x37
        /*0002*/ 	.short	(.L_47 - .L_46)
.L_46:
        /*0004*/ 	.word	0x00000082


	//----- nvinfo : EIATTR_KPARAM_INFO
	.align		4
.L_47:
        /*0008*/ 	.byte	0x04, 0x17
        /*000a*/ 	.short	(.L_49 - .L_48)
.L_48:
        /*000c*/ 	.word	0x00000000
        /*0010*/ 	.short	0x0001
        /*0012*/ 	.short	0x0008
        /*0014*/ 	.byte	0x00, 0xf0, 0x11, 0x00


	//----- nvinfo : EIATTR_KPARAM_INFO
	.align		4
.L_49:
        /*0018*/ 	.byte	0x04, 0x17
        /*001a*/ 	.short	(.L_51 - .L_50)
.L_50:
        /*001c*/ 	.word	0x00000000
        /*0020*/ 	.short	0x0000
        /*0022*/ 	.short	0x0000
        /*0024*/ 	.byte	0x00, 0xf5, 0x21, 0x00


	//----- nvinfo : EIATTR_SPARSE_MMA_MASK
	.align		4
.L_51:
        /*0028*/ 	.byte	0x03, 0x50
        /*002a*/ 	.short	0x0000


	//----- nvinfo : EIATTR_MAXREG_COUNT
	.align		4
        /*002c*/ 	.byte	0x03, 0x1b
        /*002e*/ 	.short	0x00ff


	//----- nvinfo : EIATTR_MERCURY_ISA_VERSION
	.align		4
        /*0030*/ 	.byte	0x03, 0x5f
        /*0032*/ 	.short	0x0101


	//----- nvinfo : EIATTR_VRC_CTA_INIT_COUNT
	.align		4
        /*0034*/ 	.byte	0x02, 0x4a
	.zero		1
	.zero		1


	//----- nvinfo : EIATTR_EXIT_INSTR_OFFSETS
	.align		4
        /*0038*/ 	.byte	0x04, 0x1c
        /*003a*/ 	.short	(.L_53 - .L_52)


	//   ....[0]....
.L_52:
        /*003c*/ 	.word	0x00000ee0


	//----- nvinfo : EIATTR_CRS_STACK_SIZE
	.align		4
.L_53:
        /*0040*/ 	.byte	0x04, 0x1e
        /*0042*/ 	.short	(.L_55 - .L_54)
.L_54:
        /*0044*/ 	.word	0x00000000


	//----- nvinfo : EIATTR_CBANK_PARAM_SIZE
	.align		4
.L_55:
        /*0048*/ 	.byte	0x03, 0x19
        /*004a*/ 	.short	0x000c


	//----- nvinfo : EIATTR_PARAM_CBANK
	.align		4
        /*004c*/ 	.byte	0x04, 0x0a
        /*004e*/ 	.short	(.L_57 - .L_56)
	.align		4
.L_56:
        /*0050*/ 	.word	index@(.nv.constant0._Z12setup_kernelP17curandStateXORWOWi)
        /*0054*/ 	.short	0x0380
        /*0056*/ 	.short	0x000c


	//----- nvinfo : EIATTR_SW_WAR
	.align		4
.L_57:
        /*0058*/ 	.byte	0x04, 0x36
        /*005a*/ 	.short	(.L_59 - .L_58)
.L_58:
        /*005c*/ 	.word	0x00000008
.L_59:


//--------------------- .nv.callgraph             --------------------------
	.section	.nv.callgraph,"",@"SHT_CUDA_CALLGRAPH"
	.align	4
	.sectionentsize	8
	.align		4
        /*0000*/ 	.word	0x00000000
	.align		4
        /*0004*/ 	.word	0xffffffff
	.align		4
        /*0008*/ 	.word	0x00000000
	.align		4
        /*000c*/ 	.word	0xfffffffe
	.align		4
        /*0010*/ 	.word	0x00000000
	.align		4
        /*0014*/ 	.word	0xfffffffd
	.align		4
        /*0018*/ 	.word	0x00000000
	.align		4
        /*001c*/ 	.word	0xfffffffc


//--------------------- .nv.constant4             --------------------------
	.section	.nv.constant4,"a",@progbits
	.align	8
	.align		8
.nv.constant4:
        /*0000*/ 	.dword	precalc_xorwow_matrix
	.align		8
        /*0008*/ 	.dword	precalc_xorwow_offset_matrix
	.align		8
        /*0010*/ 	.dword	mrg32k3aM1
	.align		8
        /*0018*/ 	.dword	mrg32k3aM2
	.align		8
        /*0020*/ 	.dword	mrg32k3aM1SubSeq
	.align		8
        /*0028*/ 	.dword	mrg32k3aM2SubSeq
	.align		8
        /*0030*/ 	.dword	mrg32k3aM1Seq
	.align		8
        /*0038*/ 	.dword	mrg32k3aM2Seq
	.align		8
        /*0040*/ 	.dword	dx
	.align		8
        /*0048*/ 	.dword	dy
	.align		8
        /*0050*/ 	.dword	dz


//--------------------- .nv.constant3             --------------------------
	.section	.nv.constant3,"a",@progbits
	.align	8
.nv.constant3:
	.type		__cr_lgamma_table,@object
	.size		__cr_lgamma_table,(.L_8 - __cr_lgamma_table)
__cr_lgamma_table:
        /*0000*/ 	.byte	0x00, 0x00, 0x00, 0x00, 0x00, 0x00, 0x00, 0x00, 0x00, 0x00, 0x00, 0x00, 0x00, 0x00, 0x00, 0x00
        /*0010*/ 	.byte	0xef, 0x39, 0xfa, 0xfe, 0x42, 0x2e, 0xe6, 0x3f, 0x02, 0x20, 0x2a, 0xfa, 0x0b, 0xab, 0xfc, 0x3f
        /*0020*/ 	.byte	0xf9, 0x2c, 0x92, 0x7c, 0xa7, 0x6c, 0x09, 0x40, 0xc9, 0x79, 0x44, 0x3c, 0x64, 0x26, 0x13, 0x40
        /*0030*/ 	.byte	0xca, 0x01, 0xcf, 0x3a, 0x27, 0x51, 0x1a, 0x40, 0x30, 0xcc, 0x2d, 0xf3, 0xe1, 0x0c, 0x21, 0x40
        /*0040*/ 	.byte	0x0d, 0xb7, 0xfc, 0x82, 0x8e, 0x35, 0x25, 0x40
.L_8:


//--------------------- .text._Z10dla_kernelPbP17curandStateXORWOWii --------------------------
	.section	.text._Z10dla_kernelPbP17curandStateXORWOWii,"ax",@progbits
	.align	128
        .global         _Z10dla_kernelPbP17curandStateXORWOWii
        .type           _Z10dla_kernelPbP17curandStateXORWOWii,@function
        .size           _Z10dla_kernelPbP17curandStateXORWOWii,(.L_x_16 - _Z10dla_kernelPbP17curandStateXORWOWii)
        .other          _Z10dla_kernelPbP17curandStateXORWOWii,@"STO_CUDA_ENTRY STV_DEFAULT"
_Z10dla_kernelPbP17curandStateXORWOWii:
.text._Z10dla_kernelPbP17curandStateXORWOWii:
[----:B------:R-:W-:Y:S01]  /*0000*/  LDC R1, c[0x0][0x37c] ;  /* 0x0000df00ff017b82 */ /* 0x000fe20000000800 */
[----:B------:R-:W0:Y:S07]  /*0010*/  S2R R3, SR_TID.X ;  /* 0x0000000000037919 */ /* 0x000e2e0000002100 */
[----:B------:R-:W0:Y:S01]  /*0020*/  S2UR UR6, SR_CTAID.X ;  /* 0x00000000000679c3 */ /* 0x000e220000002500 */
[----:B------:R-:W1:Y:S07]  /*0030*/  LDCU.64 UR4, c[0x0][0x358] ;  /* 0x00006b00ff0477ac */ /* 0x000e6e0008000a00 */
[----:B------:R-:W0:Y:S08]  /*0040*/  LDC R0, c[0x0][0x360] ;  /* 0x0000d800ff007b82 */ /* 0x000e300000000800 */
[----:B------:R-:W2:Y:S01]  /*0050*/  LDC.64 R8, c[0x0][0x388] ;  /* 0x0000e200ff087b82 */ /* 0x000ea20000000a00 */
[----:B0-----:R-:W-:Y:S01]  /*0060*/  IMAD R3, R0, UR6, R3 ;  /* 0x0000000600037c24 */ /* 0x001fe2000f8e0203 */
[----:B------:R-:W0:Y:S06]  /*0070*/  LDCU UR6, c[0x0][0x390] ;  /* 0x00007200ff0677ac */ /* 0x000e2c0008000800 */
[----:B------:R-:W3:Y:S01]  /*0080*/  LDC R0, c[0x0][0x394] ;  /* 0x0000e500ff007b82 */ /* 0x000ee20000000800 */
[----:B--2---:R-:W-:-:S05]  /*0090*/  IMAD.WIDE R8, R3, 0x30, R8 ;  /* 0x0000003003087825 */ /* 0x004fca00078e0208 */
[----:B-1----:R-:W5:Y:S04]  /*00a0*/  LDG.E.64 R10, desc[UR4][R8.64] ;  /* 0x00000004080a7981 */ /* 0x002f68000c1e1b00 */
[----:B------:R-:W5:Y:S01]  /*00b0*/  LDG.E.64 R2, desc[UR4][R8.64+0x8] ;  /* 0x0000080408027981 */ /* 0x000f62000c1e1b00 */
[----:B0-----:R-:W-:Y:S01]  /*00c0*/  IMAD.U32 R7, RZ, RZ, UR6 ;  /* 0x00000006ff077e24 */ /* 0x001fe2000f8e00ff */
[----:B------:R-:W-:Y:S02]  /*00d0*/  BSSY.RECONVERGENT B0, `(.L_x_0) ;  /* 0x000004a000007945 */ /* 0x000fe40003800200 */
[----:B------:R0:W5:Y:S01]  /*00e0*/  LDG.E.64 R4, desc[UR4][R8.64+0x10] ;  /* 0x0000100408047981 */ /* 0x000162000c1e1b00 */
[----:B------:R-:W1:Y:S01]  /*00f0*/  LDCU.64 UR6, c[0x0][0x380] ;  /* 0x00007000ff0677ac */ /* 0x000e620008000a00 */
[----:B------:R-:W2:Y:S01]  /*0100*/  I2F.U32.RP R6, R7 ;  /* 0x0000000700067306 */ /* 0x000ea20000209000 */
[----:B------:R-:W-:-:S07]  /*0110*/  ISETP.NE.U32.AND P0, PT, R7, RZ, PT ;  /* 0x000000ff0700720c */ /* 0x000fce0003f05070 */
[----:B--2---:R-:W2:Y:S02]  /*0120*/  MUFU.RCP R6, R6 ;  /* 0x0000000600067308 */ /* 0x004ea40000001000 */
[----:B--2---:R-:W-:-:S06]  /*0130*/  VIADD R14, R6, 0xffffffe ;  /* 0x0ffffffe060e7836 */ /* 0x004fcc0000000000 */
[----:B------:R-:W2:Y:S02]  /*0140*/  F2I.FTZ.U32.TRUNC.NTZ R13, R14 ;  /* 0x0000000e000d7305 */ /* 0x000ea4000021f000 */
[----:B--2---:R-:W-:-:S04]  /*0150*/  IMAD R12, R13, R7, RZ ;  /* 0x000000070d0c7224 */ /* 0x004fc800078e02ff */
[----:B0-----:R-:W-:Y:S02]  /*0160*/  IMAD.MOV R9, RZ, RZ, -R12 ;  /* 0x000000ffff097224 */ /* 0x001fe400078e0a0c */
[----:B------:R-:W-:-:S04]  /*0170*/  IMAD.MOV.U32 R12, RZ, RZ, RZ ;  /* 0x000000ffff0c7224 */ /* 0x000fc800078e00ff */
[----:B------:R-:W-:Y:S01]  /*0180*/  IMAD.HI.U32 R13, R13, R9, R12 ;  /* 0x000000090d0d7227 */ /* 0x000fe200078e000c */
[----:B-1-3--:R-:W-:-:S07]  /*0190*/  LOP3.LUT R12, RZ, R7, RZ, 0x33, !PT ;  /* 0x00000007ff0c7212 */ /* 0x00afce00078e33ff */
.L_x_1:
[----:B-----5:R-:W-:Y:S01]  /*01a0*/  SHF.R.U32.HI R6, RZ, 0x2, R11 ;  /* 0x00000002ff067819 */ /* 0x020fe2000001160b */
[----:B------:R-:W-:-:S03]  /*01b0*/  IMAD.SHL.U32 R8, R5, 0x10, RZ ;  /* 0x0000001005087824 */ /* 0x000fc600078e00ff */
[----:B------:R-:W-:Y:S02]  /*01c0*/  LOP3.LUT R6, R6, R11, RZ, 0x3c, !PT ;  /* 0x0000000b06067212 */ /* 0x000fe400078e3cff */
[----:B------:R-:W-:-:S03]  /*01d0*/  SHF.R.U32.HI R11, RZ, 0x2, R2 ;  /* 0x00000002ff0b7819 */ /* 0x000fc60000011602 */
[----:B------:R-:W-:Y:S01]  /*01e0*/  IMAD.SHL.U32 R9, R6, 0x2, RZ ;  /* 0x0000000206097824 */ /* 0x000fe200078e00ff */
[----:B------:R-:W-:-:S04]  /*01f0*/  LOP3.LUT R11, R11, R2, RZ, 0x3c, !PT ;  /* 0x000000020b0b7212 */ /* 0x000fc800078e3cff */
[----:B------:R-:W-:Y:S02]  /*0200*/  LOP3.LUT R9, R5, R8, R9, 0x96, !PT ;  /* 0x0000000805097212 */ /* 0x000fe400078e9609 */
[----:B------:R-:W-:Y:S02]  /*0210*/  SHF.R.U32.HI R8, RZ, 0x2, R3 ;  /* 0x00000002ff087819 */ /* 0x000fe40000011603 */
[----:B------:R-:W-:Y:S01]  /*0220*/  LOP3.LUT R15, R9, R6, RZ, 0x3c, !PT ;  /* 0x00000006090f7212 */ /* 0x000fe200078e3cff */
[----:B------:R-:W-:Y:S01]  /*0230*/  IMAD.SHL.U32 R6, R11, 0x2, RZ ;  /* 0x000000020b067824 */ /* 0x000fe200078e00ff */
[----:B------:R-:W-:-:S03]  /*0240*/  LOP3.LUT R8, R8, R3, RZ, 0x3c, !PT ;  /* 0x0000000308087212 */ /* 0x000fc600078e3cff */
[----:B------:R-:W-:-:S05]  /*0250*/  IMAD.SHL.U32 R2, R15, 0x10, RZ ;  /* 0x000000100f027824 */ /* 0x000fca00078e00ff */
[----:B------:R-:W-:Y:S01]  /*0260*/  LOP3.LUT R2, R11, R6, R2, 0x96, !PT ;  /* 0x000000060b027212 */ /* 0x000fe200078e9602 */
[----:B------:R-:W-:-:S03]  /*0270*/  IMAD.SHL.U32 R6, R8, 0x2, RZ ;  /* 0x0000000208067824 */ /* 0x000fc600078e00ff */
[----:B------:R-:W-:Y:S01]  /*0280*/  LOP3.LUT R17, R2, R15, RZ, 0x3c, !PT ;  /* 0x0000000f02117212 */ /* 0x000fe200078e3cff */
[----:B------:R-:W-:-:S04]  /*0290*/  IMAD.MOV.U32 R2, RZ, RZ, R5 ;  /* 0x000000ffff027224 */ /* 0x000fc800078e0005 */
[----:B------:R-:W-:-:S05]  /*02a0*/  IMAD.SHL.U32 R3, R17, 0x10, RZ ;  /* 0x0000001011037824 */ /* 0x000fca00078e00ff */
[----:B------:R-:W-:Y:S02]  /*02b0*/  LOP3.LUT R14, R8, R6, R3, 0x96, !PT ;  /* 0x00000006080e7212 */ /* 0x000fe400078e9603 */
[C---:B------:R-:W-:Y:S02]  /*02c0*/  IADD3 R6, PT, PT, R10.reuse, 0x587c5, R15 ;  /* 0x000587c50a067810 */ /* 0x040fe40007ffe00f */
[C---:B------:R-:W-:Y:S01]  /*02d0*/  IADD3 R8, PT, PT, R10.reuse, 0xb0f8a, R17 ;  /* 0x000b0f8a0a087810 */ /* 0x040fe20007ffe011 */
[----:B------:R-:W-:Y:S01]  /*02e0*/  VIADD R10, R10, 0x10974f ;  /* 0x0010974f0a0a7836 */ /* 0x000fe20000000000 */
[----:B------:R-:W-:Y:S01]  /*02f0*/  LOP3.LUT R5, R14, R17, RZ, 0x3c, !PT ;  /* 0x000000110e057212 */ /* 0x000fe200078e3cff */
[----:B------:R-:W-:-:S04]  /*0300*/  IMAD.HI.U32 R3, R13, R6, RZ ;  /* 0x000000060d037227 */ /* 0x000fc800078e00ff */
[----:B------:R-:W-:-:S04]  /*0310*/  IMAD.HI.U32 R9, R13, R8, RZ ;  /* 0x000000080d097227 */ /* 0x000fc800078e00ff */
[----:B------:R-:W-:Y:S02]  /*0320*/  IMAD.IADD R14, R5, 0x1, R10 ;  /* 0x00000001050e7824 */ /* 0x000fe400078e020a */
[----:B------:R-:W-:Y:S02]  /*0330*/  IMAD.MOV R11, RZ, RZ, -R3 ;  /* 0x000000ffff0b7224 */ /* 0x000fe400078e0a03 */
[----:B------:R-:W-:Y:S02]  /*0340*/  IMAD.MOV R9, RZ, RZ, -R9 ;  /* 0x000000ffff097224 */ /* 0x000fe400078e0a09 */
[----:B------:R-:W-:-:S04]  /*0350*/  IMAD.HI.U32 R3, R13, R14, RZ ;  /* 0x0000000e0d037227 */ /* 0x000fc800078e00ff */
[C---:B------:R-:W-:Y:S02]  /*0360*/  IMAD R6, R7.reuse, R11, R6 ;  /* 0x0000000b07067224 */ /* 0x040fe400078e0206 */
[C---:B------:R-:W-:Y:S02]  /*0370*/  IMAD R8, R7.reuse, R9, R8 ;  /* 0x0000000907087224 */ /* 0x040fe400078e0208 */
[----:B------:R-:W-:Y:S01]  /*0380*/  IMAD.MOV R3, RZ, RZ, -R3 ;  /* 0x000000ffff037224 */ /* 0x000fe200078e0a03 */
[-C--:B------:R-:W-:Y:S01]  /*0390*/  ISETP.GE.U32.AND P2, PT, R6, R7.reuse, PT ;  /* 0x000000070600720c */ /* 0x080fe20003f46070 */
[----:B------:R-:W-:Y:S01]  /*03a0*/  IMAD.U32 R9, RZ, RZ, UR7 ;  /* 0x00000007ff097e24 */ /* 0x000fe2000f8e00ff */
[----:B------:R-:W-:Y:S01]  /*03b0*/  ISETP.GE.U32.AND P3, PT, R8, R7, PT ;  /* 0x000000070800720c */ /* 0x000fe20003f66070 */
[----:B------:R-:W-:-:S05]  /*03c0*/  IMAD R14, R7, R3, R14 ;  /* 0x00000003070e7224 */ /* 0x000fca00078e020e */
[----:B------:R-:W-:-:S05]  /*03d0*/  ISETP.GE.U32.AND P1, PT, R14, R7, PT ;  /* 0x000000070e00720c */ /* 0x000fca0003f26070 */
[--C-:B------:R-:W-:Y:S02]  /*03e0*/  @P2 IMAD.IADD R6, R6, 0x1, -R7.reuse ;  /* 0x0000000106062824 */ /* 0x100fe400078e0a07 */
[----:B------:R-:W-:-:S03]  /*03f0*/  @P3 IMAD.IADD R8, R8, 0x1, -R7 ;  /* 0x0000000108083824 */ /* 0x000fc600078e0a07 */
[-C--:B------:R-:W-:Y:S02]  /*0400*/  ISETP.GE.U32.AND P3, PT, R6, R7.reuse, PT ;  /* 0x000000070600720c */ /* 0x080fe40003f66070 */
[----:B------:R-:W-:Y:S01]  /*0410*/  ISETP.GE.U32.AND P2, PT, R8, R7, PT ;  /* 0x000000070800720c */ /* 0x000fe20003f46070 */
[----:B------:R-:W-:-:S05]  /*0420*/  @P1 IMAD.IADD R14, R14, 0x1, -R7 ;  /* 0x000000010e0e1824 */ /* 0x000fca00078e0a07 */
[----:B------:R-:W-:-:S05]  /*0430*/  ISETP.GE.U32.AND P1, PT, R14, R7, PT ;  /* 0x000000070e00720c */ /* 0x000fca0003f26070 */
[--C-:B------:R-:W-:Y:S02]  /*0440*/  @P3 IMAD.IADD R6, R6, 0x1, -R7.reuse ;  /* 0x0000000106063824 */ /* 0x100fe400078e0a07 */
[----:B------:R-:W-:-:S03]  /*0450*/  @P2 IMAD.IADD R8, R8, 0x1, -R7 ;  /* 0x0000000108082824 */ /* 0x000fc600078e0a07 */
[C---:B------:R-:W-:Y:S02]  /*0460*/  SEL R16, R12.reuse, R6, !P0 ;  /* 0x000000060c107207 */ /* 0x040fe40004000000 */
[----:B------:R-:W-:Y:S01]  /*0470*/  SEL R34, R12, R8, !P0 ;  /* 0x000000080c227207 */ /* 0x000fe20004000000 */
[----:B------:R-:W-:Y:S02]  /*0480*/  @P1 IMAD.IADD R14, R14, 0x1, -R7 ;  /* 0x000000010e0e1824 */ /* 0x000fe400078e0a07 */
[----:B------:R-:W-:Y:S02]  /*0490*/  IMAD.U32 R8, RZ, RZ, UR6 ;  /* 0x00000006ff087e24 */ /* 0x000fe4000f8e00ff */
[----:B------:R-:W-:Y:S01]  /*04a0*/  IMAD R6, R16, R7, R34 ;  /* 0x0000000710067224 */ /* 0x000fe200078e0222 */
[----:B------:R-:W-:-:S05]  /*04b0*/  SEL R14, R12, R14, !P0 ;  /* 0x0000000e0c0e7207 */ /* 0x000fca0004000000 */
[----:B------:R-:W-:-:S05]  /*04c0*/  IMAD R6, R6, R7, R14 ;  /* 0x0000000706067224 */ /* 0x000fca00078e020e */
[----:B------:R-:W-:-:S04]  /*04d0*/  IADD3 R18, P1, PT, R6, R8, RZ ;  /* 0x0000000806127210 */ /* 0x000fc80007f3e0ff */
[----:B------:R-:W-:-:S05]  /*04e0*/  LEA.HI.X.SX32 R19, R6, R9, 0x1, P1 ;  /* 0x0000000906137211 */ /* 0x000fca00008f0eff */
[----:B------:R-:W2:Y:S01]  /*04f0*/  LDG.E.U8 R18, desc[UR4][R18.64] ;  /* 0x0000000412127981 */ /* 0x000ea2000c1e1100 */
[----:B------:R-:W-:Y:S01]  /*0500*/  ISETP.GT.AND P2, PT, R0, -0x1, PT ;  /* 0xffffffff0000780c */ /* 0x000fe20003f44270 */
[--C-:B------:R-:W-:Y:S02]  /*0510*/  IMAD.MOV.U32 R11, RZ, RZ, R4.reuse ;  /* 0x000000ffff0b7224 */ /* 0x100fe400078e0004 */
[----:B------:R-:W-:Y:S02]  /*0520*/  IMAD.MOV.U32 R6, RZ, RZ, R4 ;  /* 0x000000ffff067224 */ /* 0x000fe400078e0004 */
[----:B------:R-:W-:Y:S02]  /*0530*/  IMAD.MOV.U32 R3, RZ, RZ, R15 ;  /* 0x000000ffff037224 */ /* 0x000fe400078e000f */
[----:B------:R-:W-:Y:S01]  /*0540*/  IMAD.MOV.U32 R4, RZ, RZ, R17 ;  /* 0x000000ffff047224 */ /* 0x000fe200078e0011 */
[----:B--2---:R-:W-:-:S13]  /*0550*/  ISETP.NE.AND P1, PT, R18, RZ, PT ;  /* 0x000000ff1200720c */ /* 0x004fda0003f25270 */
[----:B------:R-:W-:Y:S05]  /*0560*/  @P1 BRA P2, `(.L_x_1) ;  /* 0xfffffffc000c1947 */ /* 0x000fea000103ffff */
[----:B------:R-:W-:Y:S05]  /*0570*/  BSYNC.RECONVERGENT B0 ;  /* 0x0000000000007941 */ /* 0x000fea0003800200 */
.L_x_0:
[----:B------:R-:W-:-:S13]  /*0580*/  ISETP.GE.AND P0, PT, R0, RZ, PT ;  /* 0x000000ff0000720c */ /* 0x000fda0003f06270 */
[----:B------:R-:W-:Y:S05]  /*0590*/  @!P0 BRA `(.L_x_2) ;  /* 0x0000000800e48947 */ /* 0x000fea0003800000 */
[----:B------:R-:W-:Y:S01]  /*05a0*/  VIADD R33, R7, 0xfffffffe ;  /* 0xfffffffe07217836 */ /* 0x000fe20000000000 */
[----:B------:R-:W-:Y:S01]  /*05b0*/  ISETP.GE.AND P0, PT, R16, 0x1, PT ;  /* 0x000000011000780c */ /* 0x000fe20003f06270 */
[----:B------:R-:W0:Y:S01]  /*05c0*/  LDCU UR6, c[0x0][0x394] ;  /* 0x00007280ff0677ac */ /* 0x000e220008000800 */
[----:B------:R-:W-:Y:S02]  /*05d0*/  ISETP.GE.AND P1, PT, R34, 0x1, PT ;  /* 0x000000012200780c */ /* 0x000fe40003f26270 */
[-C--:B------:R-:W-:Y:S02]  /*05e0*/  VIMNMX R31, PT, PT, R16, R33.reuse, PT ;  /* 0x00000021101f7248 */ /* 0x080fe40003fe0100 */
[----:B------:R-:W-:Y:S02]  /*05f0*/  VIMNMX R34, PT, PT, R34, R33, PT ;  /* 0x0000002122227248 */ /* 0x000fe40003fe0100 */
[----:B------:R-:W-:Y:S02]  /*0600*/  SEL R31, R31, 0x1, P0 ;  /* 0x000000011f1f7807 */ /* 0x000fe40000000000 */
[----:B------:R-:W-:-:S02]  /*0610*/  ISETP.GE.AND P0, PT, R14, 0x1, PT ;  /* 0x000000010e00780c */ /* 0x000fc40003f06270 */
[----:B------:R-:W-:Y:S01]  /*0620*/  VIMNMX R32, PT, PT, R14, R33, PT ;  /* 0x000000210e207248 */ /* 0x000fe20003fe0100 */
[----:B------:R-:W-:Y:S01]  /*0630*/  VIADD R0, R31, 0xffffffff ;  /* 0xffffffff1f007836 */ /* 0x000fe20000000000 */
[----:B------:R-:W-:Y:S02]  /*0640*/  SEL R34, R34, 0x1, P1 ;  /* 0x0000000122227807 */ /* 0x000fe40000800000 */
[----:B------:R-:W-:-:S03]  /*0650*/  SEL R32, R32, 0x1, P0 ;  /* 0x0000000120207807 */ /* 0x000fc60000000000 */
[----:B------:R-:W-:Y:S02]  /*0660*/  IMAD R0, R0, R7, R34 ;  /* 0x0000000700007224 */ /* 0x000fe400078e0222 */
[----:B------:R-:W-:Y:S02]  /*0670*/  VIADD R16, R32, 0xffffffff ;  /* 0xffffffff20107836 */ /* 0x000fe40000000000 */
[----:B------:R-:W-:-:S04]  /*0680*/  VIADD R0, R0, 0xffffffff ;  /* 0xffffffff00007836 */ /* 0x000fc80000000000 */
[----:B------:R-:W-:-:S05]  /*0690*/  IMAD R3, R0, R7, R16 ;  /* 0x0000000700037224 */ /* 0x000fca00078e0210 */
[----:B------:R-:W-:-:S04]  /*06a0*/  IADD3 R12, P0, PT, R3, R8, RZ ;  /* 0x00000008030c7210 */ /* 0x000fc80007f1e0ff */
[----:B------:R-:W-:-:S05]  /*06b0*/  LEA.HI.X.SX32 R13, R3, R9, 0x1, P0 ;  /* 0x00000009030d7211 */ /* 0x000fca00000f0eff */
[----:B------:R-:W2:Y:S02]  /*06c0*/  LDG.E.U8 R3, desc[UR4][R12.64] ;  /* 0x000000040c037981 */ /* 0x000ea4000c1e1100 */
[----:B--2---:R-:W-:-:S13]  /*06d0*/  ISETP.NE.AND P0, PT, R3, RZ, PT ;  /* 0x000000ff0300720c */ /* 0x004fda0003f05270 */
[----:B0-----:R-:W-:Y:S05]  /*06e0*/  @P0 BRA `(.L_x_3) ;  /* 0x0000000800980947 */ /* 0x001fea0003800000 */
[----:B------:R-:W0:Y:S01]  /*06f0*/  LDC R30, c[0x0][0x390] ;  /* 0x0000e400ff1e7b82 */ /* 0x000e220000000800 */
[----:B------:R-:W-:Y:S02]  /*0700*/  IMAD.MOV.U32 R3, RZ, RZ, R2 ;  /* 0x000000ffff037224 */ /* 0x000fe400078e0002 */
[----:B------:R-:W-:Y:S01]  /*0710*/  IMAD.MOV.U32 R11, RZ, RZ, R4 ;  /* 0x000000ffff0b7224 */ /* 0x000fe200078e0004 */
[----:B------:R-:W-:Y:S01]  /*0720*/  SHF.R.S32.HI R4, RZ, 0x1f, R7 ;  /* 0x0000001fff047819 */ /* 0x000fe20000011407 */
[----:B------:R-:W-:Y:S02]  /*0730*/  IMAD.MOV.U32 R2, RZ, RZ, R15 ;  /* 0x000000ffff027224 */ /* 0x000fe400078e000f */
[----:B------:R-:W-:Y:S01]  /*0740*/  IMAD.MOV.U32 R14, RZ, RZ, R0 ;  /* 0x000000ffff0e7224 */ /* 0x000fe200078e0000 */
[----:B------:R-:W1:Y:S01]  /*0750*/  LDC.64 R8, c[0x0][0x380] ;  /* 0x0000e000ff087b82 */ /* 0x000e620000000a00 */
[----:B------:R-:W-:Y:S02]  /*0760*/  IMAD.MOV.U32 R17, RZ, RZ, R12 ;  /* 0x000000ffff117224 */ /* 0x000fe400078e000c */
[----:B------:R-:W-:-:S02]  /*0770*/  IMAD.MOV.U32 R15, RZ, RZ, R13 ;  /* 0x000000ffff0f7224 */ /* 0x000fc400078e000d */
[----:B------:R-:W-:-:S07]  /*0780*/  IMAD.MOV.U32 R0, RZ, RZ, RZ ;  /* 0x000000ffff007224 */ /* 0x000fce00078e00ff */
.L_x_4:
[----:B0-----:R-:W-:-:S04]  /*0790*/  IMAD.MOV.U32 R7, RZ, RZ, R30 ;  /* 0x000000ffff077224 */ /* 0x001fc800078e001e */
[----:B------:R-:W-:-:S04]  /*07a0*/  IMAD.IADD R18, R14, 0x1, R7 ;  /* 0x000000010e127824 */ /* 0x000fc800078e0207 */
[----:B------:R-:W-:-:S05]  /*07b0*/  IMAD R13, R18, R7, R16 ;  /* 0x00000007120d7224 */ /* 0x000fca00078e0210 */
[----:B-1----:R-:W-:-:S04]  /*07c0*/  IADD3 R12, P0, PT, R13, R8, RZ ;  /* 0x000000080d0c7210 */ /* 0x002fc80007f1e0ff */
[----:B------:R-:W-:-:S05]  /*07d0*/  LEA.HI.X.SX32 R13, R13, R9, 0x1, P0 ;  /* 0x000000090d0d7211 */ /* 0x000fca00000f0eff */
[----:B------:R-:W2:Y:S02]  /*07e0*/  LDG.E.U8 R14, desc[UR4][R12.64] ;  /* 0x000000040c0e7981 */ /* 0x000ea4000c1e1100 */
[----:B--2---:R-:W-:Y:S01]  /*07f0*/  ISETP.NE.AND P0, PT, R14, RZ, PT ;  /* 0x000000ff0e00720c */ /* 0x004fe20003f05270 */
[----:B------:R-:W-:-:S12]  /*0800*/  IMAD.MOV.U32 R14, RZ, RZ, R17 ;  /* 0x000000ffff0e7224 */ /* 0x000fd800078e0011 */
[----:B------:R-:W-:Y:S05]  /*0810*/  @P0 BRA `(.L_x_3) ;  /* 0x00000008004c0947 */ /* 0x000fea0003800000 */
[----:B------:R-:W-:-:S04]  /*0820*/  IMAD.IADD R17, R18, 0x1, R7 ;  /* 0x0000000112117824 */ /* 0x000fc800078e0207 */
[----:B------:R-:W-:-:S05]  /*0830*/  IMAD R17, R17, R7, R16 ;  /* 0x0000000711117224 */ /* 0x000fca00078e0210 */
[----:B------:R-:W-:-:S04]  /*0840*/  IADD3 R16, P0, PT, R17, R8, RZ ;  /* 0x0000000811107210 */ /* 0x000fc80007f1e0ff */
[----:B------:R-:W-:-:S05]  /*0850*/  LEA.HI.X.SX32 R17, R17, R9, 0x1, P0 ;  /* 0x0000000911117211 */ /* 0x000fca00000f0eff */
[----:B------:R-:W2:Y:S02]  /*0860*/  LDG.E.U8 R18, desc[UR4][R16.64] ;  /* 0x0000000410127981 */ /* 0x000ea4000c1e1100 */
[----:B--2---:R-:W-:-:S13]  /*0870*/  ISETP.NE.AND P0, PT, R18, RZ, PT ;  /* 0x000000ff1200720c */ /* 0x004fda0003f05270 */
[----:B------:R-:W-:Y:S05]  /*0880*/  @P0 BRA `(.L_x_3) ;  /* 0x0000000800300947 */ /* 0x000fea0003800000 */
[----:B------:R-:W-:-:S05]  /*0890*/  IADD3 R18, P0, PT, R14, R7, RZ ;  /* 0x000000070e127210 */ /* 0x000fca0007f1e0ff */
[----:B------:R-:W-:-:S05]  /*08a0*/  IMAD.X R19, R15, 0x1, R4, P0 ;  /* 0x000000010f137824 */ /* 0x000fca00000e0604 */
        /* <DEDUP_REMOVED lines=8> */
[----:B------:R-:W-:Y:S02]  /*0930*/  IADD3 R28, P0, PT, R16, R7, RZ ;  /* 0x00000007101c7210 */ /* 0x000fe40007f1e0ff */
[----:B------:R-:W-:-:S05]  /*0940*/  SHF.R.S32.HI R4, RZ, 0x1f, R7 ;  /* 0x0000001fff047819 */ /* 0x000fca0000011407 */
        /* <DEDUP_REMOVED lines=73> */
[----:B------:R-:W-:Y:S01]  /*0de0*/  SHF.R.U32.HI R13, RZ, 0x2, R6 ;  /* 0x00000002ff0d7819 */ /* 0x000fe20000011606 */
[----:B------:R-:W0:Y:S01]  /*0df0*/  LDC.64 R16, c[0x4][0x48] ;  /* 0x01001200ff107b82 */ /* 0x000e220000000a00 */
[----:B------:R-:W-:Y:S02]  /*0e00*/  VIADD R10, R10, 0x587c5 ;  /* 0x000587c50a0a7836 */ /* 0x000fe40000000000 */
[----:B------:R-:W-:Y:S01]  /*0e10*/  LOP3.LUT R19, R13, R6, RZ, 0x3c, !PT ;  /* 0x000000060d137212 */ /* 0x000fe200078e3cff */
[----:B------:R-:W-:-:S04]  /*0e20*/  IMAD.SHL.U32 R6, R5, 0x10, RZ ;  /* 0x0000001005067824 */ /* 0x000fc800078e00ff */
[----:B------:R-:W-:Y:S01]  /*0e30*/  IMAD.SHL.U32 R12, R19, 0x2, RZ ;  /* 0x00000002130c7824 */ /* 0x000fe200078e00ff */
[----:B------:R-:W1:Y:S04]  /*0e40*/  LDC.64 R14, c[0x4][0x50] ;  /* 0x01001400ff0e7b82 */ /* 0x000e680000000a00 */
[----:B------:R-:W-:-:S04]  /*0e50*/  LOP3.LUT R6, R5, R6, R12, 0x96, !PT ;  /* 0x0000000605067212 */ /* 0x000fc800078e960c */
[----:B------:R-:W2:Y:S01]  /*0e60*/  LDC.64 R12, c[0x4][0x40] ;  /* 0x01001000ff0c7b82 */ /* 0x000ea20000000a00 */
[----:B------:R-:W-:-:S05]  /*0e70*/  LOP3.LUT R19, R6, R19, RZ, 0x3c, !PT ;  /* 0x0000001306137212 */ /* 0x000fca00078e3cff */
[----:B------:R-:W-:-:S04]  /*0e80*/  IMAD.IADD R6, R19, 0x1, R10 ;  /* 0x0000000113067824 */ /* 0x000fc800078e020a */
[----:B------:R-:W-:-:S05]  /*0e90*/  IMAD.HI.U32 R18, R6, 0x4ec4ec4f, RZ ;  /* 0x4ec4ec4f06127827 */ /* 0x000fca00078e00ff */
[----:B------:R-:W-:-:S05]  /*0ea0*/  SHF.R.U32.HI R21, RZ, 0x3, R18 ;  /* 0x00000003ff157819 */ /* 0x000fca0000011612 */
[----:B------:R-:W-:-:S04]  /*0eb0*/  IMAD R21, R21, -0x1a, R6 ;  /* 0xffffffe615157824 */ /* 0x000fc800078e0206 */
[----:B--2---:R-:W-:-:S04]  /*0ec0*/  IMAD.WIDE.U32 R12, R21, 0x4, R12 ;  /* 0x00000004150c7825 */ /* 0x004fc800078e000c */
[C---:B0-----:R-:W-:Y:S02]  /*0ed0*/  IMAD.WIDE.U32 R16, R21.reuse, 0x4, R16 ;  /* 0x0000000415107825 */ /* 0x041fe400078e0010 */
[----:B------:R-:W2:Y:S02]  /*0ee0*/  LDG.E.CONSTANT R12, desc[UR4][R12.64] ;  /* 0x000000040c0c7981 */ /* 0x000ea4000c1e9900 */
[----:B-1----:R-:W-:Y:S02]  /*0ef0*/  IMAD.WIDE.U32 R14, R21, 0x4, R14 ;  /* 0x00000004150e7825 */ /* 0x002fe400078e000e */
[----:B------:R-:W3:Y:S04]  /*0f00*/  LDG.E.CONSTANT R17, desc[UR4][R16.64] ;  /* 0x0000000410117981 */ /* 0x000ee8000c1e9900 */
[----:B------:R-:W4:Y:S01]  /*0f10*/  LDG.E.CONSTANT R15, desc[UR4][R14.64] ;  /* 0x000000040e0f7981 */ /* 0x000f22000c1e9900 */
[----:B------:R-:W-:Y:S01]  /*0f20*/  ISETP.NE.AND P0, PT, R0, UR6, PT ;  /* 0x0000000600007c0c */ /* 0x000fe2000bf05270 */
[----:B--2---:R-:W-:-:S02]  /*0f30*/  IMAD.IADD R6, R31, 0x1, R12 ;  /* 0x000000011f067824 */ /* 0x004fc400078e020c */
[----:B---3--:R-:W-:Y:S02]  /*0f40*/  IMAD.IADD R34, R34, 0x1, R17 ;  /* 0x0000000122227824 */ /* 0x008fe400078e0211 */
[----:B----4-:R-:W-:-:S08]  /*0f50*/  IMAD.IADD R32, R32, 0x1, R15 ;  /* 0x0000000120207824 */ /* 0x010fd000078e020f */
[----:B------:R-:W-:Y:S05]  /*0f60*/  @!P0 BRA `(.L_x_2) ;  /* 0x0000000000708947 */ /* 0x000fea0003800000 */
[----:B------:R-:W-:Y:S02]  /*0f70*/  ISETP.GE.AND P0, PT, R6, 0x1, PT ;  /* 0x000000010600780c */ /* 0x000fe40003f06270 */
[C---:B------:R-:W-:Y:S02]  /*0f80*/  VIMNMX R31, PT, PT, R33.reuse, R6, PT ;  /* 0x00000006211f7248 */ /* 0x040fe40003fe0100 */
[----:B------:R-:W-:Y:S02]  /*0f90*/  ISETP.GE.AND P1, PT, R34, 0x1, PT ;  /* 0x000000012200780c */ /* 0x000fe40003f26270 */
        /* <DEDUP_REMOVED lines=12> */
[----:B------:R-:W-:Y:S01]  /*1060*/  LEA.HI.X.SX32 R15, R6, R9, 0x1, P0 ;  /* 0x00000009060f7211 */ /* 0x000fe200000f0eff */
[----:B------:R-:W-:-:S04]  /*1070*/  IMAD.MOV.U32 R12, RZ, RZ, R17 ;  /* 0x000000ffff0c7224 */ /* 0x000fc800078e0011 */
[----:B------:R-:W-:-:S05]  /*1080*/  IMAD.MOV.U32 R13, RZ, RZ, R15 ;  /* 0x000000ffff0d7224 */ /* 0x000fca00078e000f */
[----:B------:R-:W2:Y:S01]  /*1090*/  LDG.E.U8 R6, desc[UR4][R12.64] ;  /* 0x000000040c067981 */ /* 0x000ea2000c1e1100 */
[----:B------:R-:W-:Y:S01]  /*10a0*/  VIADD R0, R0, 0x1 ;  /* 0x0000000100007836 */ /* 0x000fe20000000000 */
[----:B--2---:R-:W-:Y:S01]  /*10b0*/  ISETP.NE.AND P0, PT, R6, RZ, PT ;  /* 0x000000ff0600720c */ /* 0x004fe20003f05270 */
[----:B------:R-:W-:Y:S02]  /*10c0*/  IMAD.MOV.U32 R6, RZ, RZ, R3 ;  /* 0x000000ffff067224 */ /* 0x000fe400078e0003 */
[----:B------:R-:W-:Y:S02]  /*10d0*/  IMAD.MOV.U32 R3, RZ, RZ, R2 ;  /* 0x000000ffff037224 */ /* 0x000fe400078e0002 */
[----:B------:R-:W-:Y:S02]  /*10e0*/  IMAD.MOV.U32 R2, RZ, RZ, R11 ;  /* 0x000000ffff027224 */ /* 0x000fe400078e000b */
[----:B------:R-:W-:Y:S02]  /*10f0*/  IMAD.MOV.U32 R11, RZ, RZ, R5 ;  /* 0x000000ffff0b7224 */ /* 0x000fe400078e0005 */
[----:B------:R-:W-:-:S04]  /*1100*/  IMAD.MOV.U32 R5, RZ, RZ, R19 ;  /* 0x000000ffff057224 */ /* 0x000fc800078e0013 */
[----:B------:R-:W-:Y:S05]  /*1110*/  @!P0 BRA `(.L_x_4) ;  /* 0xfffffff4009c8947 */ /* 0x000fea000383ffff */
[----:B------:R-:W-:Y:S05]  /*1120*/  BRA `(.L_x_3) ;  /* 0x0000000000087947 */ /* 0x000fea0003800000 */
.L_x_2:
[----:B------:R-:W-:Y:S05]  /*1130*/  WARPSYNC.ALL ;  /* 0x0000000000007948 */ /* 0x000fea0003800000 */
[----:B------:R-:W-:Y:S05]  /*1140*/  EXIT ;  /* 0x000000000000794d */ /* 0x000fea0003800000 */
.L_x_3:
[----:B------:R-:W-:-:S04]  /*1150*/  IMAD R31, R31, R7, R34 ;  /* 0x000000071f1f7224 */ /* 0x000fc800078e0222 */
[----:B------:R-:W-:-:S05]  /*1160*/  IMAD R31, R31, R7, R32 ;  /* 0x000000071f1f7224 */ /* 0x000fca00078e0220 */
[----:B------:R-:W-:-:S04]  /*1170*/  IADD3 R4, P0, PT, R31, R8, RZ ;  /* 0x000000081f047210 */ /* 0x000fc80007f1e0ff */
[----:B------:R-:W-:Y:S02]  /*1180*/  LEA.HI.X.SX32 R3, R31, R9, 0x1, P0 ;  /* 0x000000091f037211 */ /* 0x000fe400000f0eff */
[----:B------:R-:W-:-:S05]  /*1190*/  LOP3.LUT R2, R4, 0xfffffffc, RZ, 0xc0, !PT ;  /* 0xfffffffc04027812 */ /* 0x000fca00078ec0ff */
[----:B------:R-:W2:Y:S01]  /*11a0*/  LD.E R0, desc[UR4][R2.64] ;  /* 0x0000000402007980 */ /* 0x000ea2000c101900 */
[----:B------:R-:W-:Y:S02]  /*11b0*/  IMAD.SHL.U32 R4, R4, 0x8, RZ ;  /* 0x0000000804047824 */ /* 0x000fe400078e00ff */
[----:B------:R-:W-:-:S03]  /*11c0*/  IMAD.MOV.U32 R5, RZ, RZ, 0xff ;  /* 0x000000ffff057424 */ /* 0x000fc600078e00ff */
[----:B------:R-:W-:-:S04]  /*11d0*/  LOP3.LUT R4, R4, 0x18, RZ, 0xc0, !PT ;  /* 0x0000001804047812 */ /* 0x000fc800078ec0ff */
[----:B------:R-:W-:Y:S01]  /*11e0*/  SHF.L.U32 R9, R5, R4, RZ ;  /* 0x0000000405097219 */ /* 0x000fe200000006ff */
[----:B------:R-:W-:-:S03]  /*11f0*/  IMAD.MOV.U32 R5, RZ, RZ, 0x1 ;  /* 0x00000001ff057424 */ /* 0x000fc600078e00ff */
[----:B--2---:R-:W-:-:S13]  /*1200*/  LOP3.LUT P0, RZ, R0, R9, RZ, 0xc0, !PT ;  /* 0x0000000900ff7212 */ /* 0x004fda000780c0ff */
[----:B------:R-:W-:Y:S05]  /*1210*/  @P0 EXIT ;  /* 0x000000000000094d */ /* 0x000fea0003800000 */
[----:B------:R-:W-:Y:S01]  /*1220*/  SHF.L.U32 R7, R5, R4, RZ ;  /* 0x0000000405077219 */ /* 0x000fe200000006ff */
[----:B------:R-:W-:-:S07]  /*1230*/  IMAD.MOV.U32 R4, RZ, RZ, R0 ;  /* 0x000000ffff047224 */ /* 0x000fce00078e0000 */
.L_x_5:
[C---:B------:R-:W-:Y:S01]  /*1240*/  LOP3.LUT R5, R4.reuse, R7, RZ, 0xfc, !PT ;  /* 0x0000000704057212 */ /* 0x040fe200078efcff */
[----:B------:R-:W-:Y:S05]  /*1250*/  YIELD ;  /* 0x0000000000007946 */ /* 0x000fea0003800000 */
[----:B------:R-:W2:Y:S02]  /*1260*/  ATOM.E.CAS.STRONG.GPU PT, R5, [R2], R4, R5 ;  /* 0x000000040205738b */ /* 0x000ea400001ee105 */
[----:B--2---:R-:W-:-:S13]  /*1270*/  ISETP.NE.AND P0, PT, R4, R5, PT ;  /* 0x000000050400720c */ /* 0x004fda0003f05270 */
[----:B------:R-:W-:Y:S05]  /*1280*/  @!P0 EXIT ;  /* 0x000000000000894d */ /* 0x000fea0003800000 */
[----:B------:R-:W-:-:S05]  /*1290*/  IMAD.MOV.U32 R4, RZ, RZ, R5 ;  /* 0x000000ffff047224 */ /* 0x000fca00078e0005 */
[----:B------:R-:W-:-:S13]  /*12a0*/  LOP3.LUT P0, RZ, R4, R9, RZ, 0xc0, !PT ;  /* 0x0000000904ff7212 */ /* 0x000fda000780c0ff */
[----:B------:R-:W-:Y:S05]  /*12b0*/  @!P0 BRA `(.L_x_5) ;  /* 0xfffffffc00e08947 */ /* 0x000fea000383ffff */
[----:B------:R-:W-:Y:S05]  /*12c0*/  EXIT ;  /* 0x000000000000794d */ /* 0x000fea0003800000 */
.L_x_6:
[----:B------:R-:W-:-:S00]  /*12d0*/  BRA `(.L_x_6) ;  /* 0xfffffffc00fc7947 */ /* 0x000fc0000383ffff */
[----:B------:R-:W-:-:S00]  /*12e0*/  NOP ;  /* 0x0000000000007918 */ /* 0x000fc00000000000 */
        /* <DEDUP_REMOVED lines=9> */
.L_x_16:


//--------------------- .text._Z12setup_kernelP17curandStateXORWOWi --------------------------
	.section	.text._Z12setup_kernelP17curandStateXORWOWi,"ax",@progbits
	.align	128
        .global         _Z12setup_kernelP17curandStateXORWOWi
        .type           _Z12setup_kernelP17curandStateXORWOWi,@function
        .size           _Z12setup_kernelP17curandStateXORWOWi,(.L_x_17 - _Z12setup_kernelP17curandStateXORWOWi)
        .other          _Z12setup_kernelP17curandStateXORWOWi,@"STO_CUDA_ENTRY STV_DEFAULT"
_Z12setup_kernelP17curandStateXORWOWi:
.text._Z12setup_kernelP17curandStateXORWOWi:
[----:B------:R-:W-:Y:S01]  /*0000*/  LDC R1, c[0x0][0x37c] ;  /* 0x0000df00ff017b82 */ /* 0x000fe20000000800 */
[----:B------:R-:W0:Y:S07]  /*0010*/  S2R R13, SR_TID.X ;  /* 0x00000000000d7919 */ /* 0x000e2e0000002100 */
[----:B------:R-:W1:Y:S01]  /*0020*/  LDC R3, c[0x0][0x388] ;  /* 0x0000e200ff037b82 */ /* 0x000e620000000800 */
[----:B------:R-:W2:Y:S01]  /*0030*/  LDCU.64 UR4, c[0x0][0x358] ;  /* 0x00006b00ff0477ac */ /* 0x000ea20008000a00 */
[----:B------:R-:W-:Y:S06]  /*0040*/  BSSY.RECONVERGENT B0, `(.L_x_7) ;  /* 0x00000e6000007945 */ /* 0x000fec0003800200 */
[----:B------:R-:W0:Y:S08]  /*0050*/  S2UR UR6, SR_CTAID.X ;  /* 0x00000000000679c3 */ /* 0x000e300000002500 */
[----:B------:R-:W0:Y:S08]  /*0060*/  LDC R2, c[0x0][0x360] ;  /* 0x0000d800ff027b82 */ /* 0x000e300000000800 */
[----:B------:R-:W3:Y:S01]  /*0070*/  LDC.64 R6, c[0x0][0x380] ;  /* 0x0000e000ff067b82 */ /* 0x000ee20000000a00 */
[----:B-1----:R-:W-:-:S02]  /*0080*/  LOP3.LUT R0, R3, 0xaad26b49, RZ, 0x3c, !PT ;  /* 0xaad26b4903007812 */ /* 0x002fc400078e3cff */
[----:B------:R-:W-:Y:S01]  /*0090*/  ISETP.GT.AND P0, PT, R3, -0x1, PT ;  /* 0xffffffff0300780c */ /* 0x000fe20003f04270 */
[----:B------:R-:W-:Y:S02]  /*00a0*/  IMAD.MOV.U32 R3, RZ, RZ, -0x266e14b1 ;  /* 0xd991eb4fff037424 */ /* 0x000fe400078e00ff */
[----:B------:R-:W-:-:S03]  /*00b0*/  IMAD R0, R0, 0x4182bed5, RZ ;  /* 0x4182bed500007824 */ /* 0x000fc600078e02ff */
[----:B------:R-:W-:Y:S01]  /*00c0*/  SEL R3, R3, 0x8bf16996, P0 ;  /* 0x8bf1699603037807 */ /* 0x000fe20000000000 */
[C---:B------:R-:W-:Y:S01]  /*00d0*/  VIADD R5, R0.reuse, 0x75bcd15 ;  /* 0x075bcd1500057836 */ /* 0x040fe20000000000 */
[C---:B------:R-:W-:Y:S01]  /*00e0*/  LOP3.LUT R8, R0.reuse, 0x159a55e5, RZ, 0x3c, !PT ;  /* 0x159a55e500087812 */ /* 0x040fe200078e3cff */
[----:B------:R-:W-:Y:S01]  /*00f0*/  VIADD R11, R0, 0x583f19 ;  /* 0x00583f19000b7836 */ /* 0x000fe20000000000 */
[C---:B------:R-:W-:Y:S01]  /*0100*/  IADD3 R4, PT, PT, R3.reuse, 0x64f0c9, R0 ;  /* 0x0064f0c903047810 */ /* 0x040fe20007ffe000 */
[C---:B------:R-:W-:Y:S01]  /*0110*/  VIADD R9, R3.reuse, 0x1f123bb5 ;  /* 0x1f123bb503097836 */ /* 0x040fe20000000000 */
[----:B------:R-:W-:Y:S01]  /*0120*/  LOP3.LUT R10, R3, 0x5491333, RZ, 0x3c, !PT ;  /* 0x05491333030a7812 */ /* 0x000fe200078e3cff */
[----:B0-----:R-:W-:-:S05]  /*0130*/  IMAD R13, R2, UR6, R13 ;  /* 0x00000006020d7c24 */ /* 0x001fca000f8e020d */
[C---:B------:R-:W-:Y:S01]  /*0140*/  ISETP.NE.AND P0, PT, R13.reuse, RZ, PT ;  /* 0x000000ff0d00720c */ /* 0x040fe20003f05270 */
[----:B---3--:R-:W-:-:S05]  /*0150*/  IMAD.WIDE R6, R13, 0x30, R6 ;  /* 0x000000300d067825 */ /* 0x008fca00078e0206 */
[----:B--2---:R0:W-:Y:S04]  /*0160*/  STG.E.64 desc[UR4][R6.64], R4 ;  /* 0x0000000406007986 */ /* 0x0041e8000c101b04 */
[----:B------:R0:W-:Y:S04]  /*0170*/  STG.E.64 desc[UR4][R6.64+0x8], R8 ;  /* 0x0000080806007986 */ /* 0x0001e8000c101b04 */
[----:B------:R0:W-:Y:S01]  /*0180*/  STG.E.64 desc[UR4][R6.64+0x10], R10 ;  /* 0x0000100a06007986 */ /* 0x0001e2000c101b04 */
[----:B------:R-:W-:Y:S05]  /*0190*/  @!P0 BRA `(.L_x_8) ;  /* 0x0000000c00408947 */ /* 0x000fea0003800000 */
[----:B------:R-:W-:Y:S01]  /*01a0*/  SHF.R.S32.HI R0, RZ, 0x1f, R13 ;  /* 0x0000001fff007819 */ /* 0x000fe2000001140d */
[----:B------:R-:W-:-:S07]  /*01b0*/  IMAD.MOV.U32 R12, RZ, RZ, RZ ;  /* 0x000000ffff0c7224 */ /* 0x000fce00078e00ff */
.L_x_14:
[----:B-1----:R-:W-:Y:S01]  /*01c0*/  LOP3.LUT R2, R13, 0x3, RZ, 0xc0, !PT ;  /* 0x000000030d027812 */ /* 0x002fe200078ec0ff */
[----:B------:R-:W-:Y:S03]  /*01d0*/  BSSY.RECONVERGENT B1, `(.L_x_9) ;  /* 0x00000c6000017945 */ /* 0x000fe60003800200 */
[----:B------:R-:W-:-:S04]  /*01e0*/  ISETP.NE.U32.AND P0, PT, R2, RZ, PT ;  /* 0x000000ff0200720c */ /* 0x000fc80003f05070 */
[----:B------:R-:W-:-:S13]  /*01f0*/  ISETP.NE.AND.EX P0, PT, RZ, RZ, PT, P0 ;  /* 0x000000ffff00720c */ /* 0x000fda0003f05300 */
[----:B------:R-:W-:Y:S05]  /*0200*/  @!P0 BRA `(.L_x_10) ;  /* 0x0000000c00088947 */ /* 0x000fea0003800000 */
[----:B0-----:R-:W0:Y:S01]  /*0210*/  LDC.64 R8, c[0x4][RZ] ;  /* 0x01000000ff087b82 */ /* 0x001e220000000a00 */
[----:B------:R-:W-:Y:S02]  /*0220*/  IMAD.MOV.U32 R14, RZ, RZ, RZ ;  /* 0x000000ffff0e7224 */ /* 0x000fe400078e00ff */
[----:B0-----:R-:W-:-:S07]  /*0230*/  IMAD.WIDE.U32 R8, R12, 0xc80, R8 ;  /* 0x00000c800c087825 */ /* 0x001fce00078e0008 */
.L_x_13:
[----:B-1----:R-:W-:Y:S01]  /*0240*/  IMAD.MOV.U32 R15, RZ, RZ, RZ ;  /* 0x000000ffff0f7224 */ /* 0x002fe200078e00ff */
[----:B------:R-:W-:Y:S01]  /*0250*/  CS2R R2, SRZ ;  /* 0x0000000000027805 */ /* 0x000fe2000001ff00 */
[----:B------:R-:W-:Y:S01]  /*0260*/  IMAD.MOV.U32 R17, RZ, RZ, RZ ;  /* 0x000000ffff117224 */ /* 0x000fe200078e00ff */
[----:B------:R-:W-:-:S07]  /*0270*/  CS2R R4, SRZ ;  /* 0x0000000000047805 */ /* 0x000fce000001ff00 */
.L_x_12:
[----:B------:R-:W-:-:S05]  /*0280*/  IMAD.WIDE.U32 R10, R17, 0x4, R6 ;  /* 0x00000004110a7825 */ /* 0x000fca00078e0006 */
[----:B------:R0:W5:Y:S01]  /*0290*/  LDG.E R16, desc[UR4][R10.64+0x4] ;  /* 0x000004040a107981 */ /* 0x000162000c1e1900 */
[----:B------:R-:W-:-:S07]  /*02a0*/  IMAD.MOV.U32 R19, RZ, RZ, RZ ;  /* 0x000000ffff137224 */ /* 0x000fce00078e00ff */
.L_x_11:
[----:B-----5:R-:W-:Y:S01]  /*02b0*/  SHF.R.U32.HI R24, RZ, R19, R16 ;  /* 0x00000013ff187219 */ /* 0x020fe20000011610 */
[----:B0-----:R-:W-:-:S03]  /*02c0*/  IMAD.SHL.U32 R10, R17, 0x20, RZ ;  /* 0x00000020110a7824 */ /* 0x001fc600078e00ff */
[----:B------:R-:W-:Y:S01]  /*02d0*/  LOP3.LUT R11, R24, 0x1, RZ, 0xc0, !PT ;  /* 0x00000001180b7812 */ /* 0x000fe200078ec0ff */
[----:B------:R-:W-:-:S03]  /*02e0*/  IMAD.IADD R10, R10, 0x1, R19 ;  /* 0x000000010a0a7824 */ /* 0x000fc600078e0213 */
[----:B------:R-:W-:Y:S01]  /*02f0*/  ISETP.NE.U32.AND P0, PT, R11, 0x1, PT ;  /* 0x000000010b00780c */ /* 0x000fe20003f05070 */
[----:B------:R-:W-:-:S03]  /*0300*/  IMAD R11, R10, 0x5, RZ ;  /* 0x000000050a0b7824 */ /* 0x000fc600078e02ff */
[----:B------:R-:W-:Y:S01]  /*0310*/  R2P PR, R24, 0x7e ;  /* 0x0000007e18007804 */ /* 0x000fe20000000000 */
[----:B------:R-:W-:-:S08]  /*0320*/  IMAD.WIDE.U32 R10, R11, 0x4, R8 ;  /* 0x000000040b0a7825 */ /* 0x000fd000078e0008 */
[----:B------:R-:W2:Y:S04]  /*0330*/  @!P0 LDG.E R18, desc[UR4][R10.64] ;  /* 0x000000040a128981 */ /* 0x000ea8000c1e1900 */
[----:B------:R-:W3:Y:S04]  /*0340*/  @!P0 LDG.E R20, desc[UR4][R10.64+0x10] ;  /* 0x000010040a148981 */ /* 0x000ee8000c1e1900 */
[----:B------:R-:W4:Y:S04]  /*0350*/  @P1 LDG.E R22, desc[UR4][R10.64+0x14] ;  /* 0x000014040a161981 */ /* 0x000f28000c1e1900 */
[----:B------:R-:W4:Y:S04]  /*0360*/  @P2 LDG.E R26, desc[UR4][R10.64+0x28] ;  /* 0x000028040a1a2981 */ /* 0x000f28000c1e1900 */
[----:B------:R-:W4:Y:S04]  /*0370*/  @!P0 LDG.E R21, desc[UR4][R10.64+0x4] ;  /* 0x000004040a158981 */ /* 0x000f28000c1e1900 */
[----:B------:R-:W4:Y:S04]  /*0380*/  @!P0 LDG.E R23, desc[UR4][R10.64+0xc] ;  /* 0x00000c040a178981 */ /* 0x000f28000c1e1900 */
[----:B------:R-:W4:Y:S04]  /*0390*/  @P1 LDG.E R25, desc[UR4][R10.64+0x18] ;  /* 0x000018040a191981 */ /* 0x000f28000c1e1900 */
[----:B------:R-:W4:Y:S04]  /*03a0*/  @P3 LDG.E R28, desc[UR4][R10.64+0x3c] ;  /* 0x00003c040a1c3981 */ /* 0x000f28000c1e1900 */
[----:B------:R-:W4:Y:S01]  /*03b0*/  @P6 LDG.E R27, desc[UR4][R10.64+0x7c] ;  /* 0x00007c040a1b6981 */ /* 0x000f22000c1e1900 */
[----:B--2---:R-:W-:-:S03]  /*03c0*/  @!P0 LOP3.LUT R15, R15, R18, RZ, 0x3c, !PT ;  /* 0x000000120f0f8212 */ /* 0x004fc600078e3cff */
[----:B------:R-:W2:Y:S01]  /*03d0*/  @!P0 LDG.E R18, desc[UR4][R10.64+0x8] ;  /* 0x000008040a128981 */ /* 0x000ea2000c1e1900 */
[----:B---3--:R-:W-:-:S03]  /*03e0*/  @!P0 LOP3.LUT R3, R3, R20, RZ, 0x3c, !PT ;  /* 0x0000001403038212 */ /* 0x008fc600078e3cff */
[----:B------:R-:W3:Y:S01]  /*03f0*/  @P1 LDG.E R20, desc[UR4][R10.64+0x24] ;  /* 0x000024040a141981 */ /* 0x000ee2000c1e1900 */
[----:B----4-:R-:W-:-:S03]  /*0400*/  @P1 LOP3.LUT R15, R15, R22, RZ, 0x3c, !PT ;  /* 0x000000160f0f1212 */ /* 0x010fc600078e3cff */
[----:B------:R-:W4:Y:S01]  /*0410*/  @P2 LDG.E R22, desc[UR4][R10.64+0x38] ;  /* 0x000038040a162981 */ /* 0x000f22000c1e1900 */
[----:B------:R-:W-:-:S03]  /*0420*/  @P2 LOP3.LUT R15, R15, R26, RZ, 0x3c, !PT ;  /* 0x0000001a0f0f2212 */ /* 0x000fc600078e3cff */
[----:B------:R-:W4:Y:S01]  /*0430*/  @P4 LDG.E R26, desc[UR4][R10.64+0x50] ;  /* 0x000050040a1a4981 */ /* 0x000f22000c1e1900 */
[----:B------:R-:W-:-:S03]  /*0440*/  @!P0 LOP3.LUT R4, R4, R21, RZ, 0x3c, !PT ;  /* 0x0000001504048212 */ /* 0x000fc600078e3cff */
[----:B------:R-:W4:Y:S01]  /*0450*/  @P1 LDG.E R21, desc[UR4][R10.64+0x20] ;  /* 0x000020040a151981 */ /* 0x000f22000c1e1900 */
[----:B------:R-:W-:-:S03]  /*0460*/  @!P0 LOP3.LUT R2, R2, R23, RZ, 0x3c, !PT ;  /* 0x0000001702028212 */ /* 0x000fc600078e3cff */
[----:B------:R-:W4:Y:S01]  /*0470*/  @P2 LDG.E R23, desc[UR4][R10.64+0x2c] ;  /* 0x00002c040a172981 */ /* 0x000f22000c1e1900 */
[----:B------:R-:W-:-:S03]  /*0480*/  @P1 LOP3.LUT R4, R4, R25, RZ, 0x3c, !PT ;  /* 0x0000001904041212 */ /* 0x000fc600078e3cff */
[----:B------:R-:W4:Y:S01]  /*0490*/  @P2 LDG.E R25, desc[UR4][R10.64+0x34] ;  /* 0x000034040a192981 */ /* 0x000f22000c1e1900 */
[----:B--2---:R-:W-:-:S03]  /*04a0*/  @!P0 LOP3.LUT R5, R5, R18, RZ, 0x3c, !PT ;  /* 0x0000001205058212 */ /* 0x004fc600078e3cff */
[----:B------:R-:W2:Y:S01]  /*04b0*/  @P1 LDG.E R18, desc[UR4][R10.64+0x1c] ;  /* 0x00001c040a121981 */ /* 0x000ea2000c1e1900 */
[----:B---3--:R-:W-:-:S03]  /*04c0*/  @P1 LOP3.LUT R3, R3, R20, RZ, 0x3c, !PT ;  /* 0x0000001403031212 */ /* 0x008fc600078e3cff */
[----:B------:R-:W3:Y:S01]  /*04d0*/  @P2 LDG.E R20, desc[UR4][R10.64+0x30] ;  /* 0x000030040a142981 */ /* 0x000ee2000c1e1900 */
[----:B----4-:R-:W-:-:S03]  /*04e0*/  @P2 LOP3.LUT R3, R3, R22, RZ, 0x3c, !PT ;  /* 0x0000001603032212 */ /* 0x010fc600078e3cff */
[----:B------:R-:W4:Y:S01]  /*04f0*/  @P3 LDG.E R22, desc[UR4][R10.64+0x4c] ;  /* 0x00004c040a163981 */ /* 0x000f22000c1e1900 */
[----:B------:R-:W-:-:S04]  /*0500*/  @P3 LOP3.LUT R15, R15, R28, RZ, 0x3c, !PT ;  /* 0x0000001c0f0f3212 */ /* 0x000fc800078e3cff */
[----:B------:R-:W-:Y:S02]  /*0510*/  @P4 LOP3.LUT R15, R15, R26, RZ, 0x3c, !PT ;  /* 0x0000001a0f0f4212 */ /* 0x000fe400078e3cff */
[----:B------:R-:W-:Y:S01]  /*0520*/  @P1 LOP3.LUT R2, R2, R21, RZ, 0x3c, !PT ;  /* 0x0000001502021212 */ /* 0x000fe200078e3cff */
[----:B------:R-:W4:Y:S04]  /*0530*/  @P5 LDG.E R26, desc[UR4][R10.64+0x64] ;  /* 0x000064040a1a5981 */ /* 0x000f28000c1e1900 */
[----:B------:R-:W4:Y:S01]  /*0540*/  @P3 LDG.E R21, desc[UR4][R10.64+0x40] ;  /* 0x000040040a153981 */ /* 0x000f22000c1e1900 */
[----:B------:R-:W-:Y:S02]  /*0550*/  @P2 LOP3.LUT R4, R4, R23, RZ, 0x3c, !PT ;  /* 0x0000001704042212 */ /* 0x000fe400078e3cff */
[----:B------:R-:W-:Y:S01]  /*0560*/  @P2 LOP3.LUT R2, R2, R25, RZ, 0x3c, !PT ;  /* 0x0000001902022212 */ /* 0x000fe200078e3cff */
[----:B------:R-:W4:Y:S04]  /*0570*/  @P3 LDG.E R23, desc[UR4][R10.64+0x48] ;  /* 0x000048040a173981 */ /* 0x000f28000c1e1900 */
[----:B------:R-:W4:Y:S01]  /*0580*/  @P4 LDG.E R25, desc[UR4][R10.64+0x54] ;  /* 0x000054040a194981 */ /* 0x000f22000c1e1900 */
[----:B--2---:R-:W-:-:S03]  /*0590*/  @P1 LOP3.LUT R5, R5, R18, RZ, 0x3c, !PT ;  /* 0x0000001205051212 */ /* 0x004fc600078e3cff */
[----:B------:R-:W2:Y:S01]  /*05a0*/  @P3 LDG.E R18, desc[UR4][R10.64+0x44] ;  /* 0x000044040a123981 */ /* 0x000ea2000c1e1900 */
[----:B---3--:R-:W-:-:S03]  /*05b0*/  @P2 LOP3.LUT R5, R5, R20, RZ, 0x3c, !PT ;  /* 0x0000001405052212 */ /* 0x008fc600078e3cff */
[----:B------:R-:W3:Y:S01]  /*05c0*/  @P4 LDG.E R20, desc[UR4][R10.64+0x58] ;  /* 0x000058040a144981 */ /* 0x000ee2000c1e1900 */
[----:B----4-:R-:W-:-:S03]  /*05d0*/  @P3 LOP3.LUT R3, R3, R22, RZ, 0x3c, !PT ;  /* 0x0000001603033212 */ /* 0x010fc600078e3cff */
[----:B------:R-:W4:Y:S01]  /*05e0*/  @P4 LDG.E R22, desc[UR4][R10.64+0x60] ;  /* 0x000060040a164981 */ /* 0x000f22000c1e1900 */
[----:B------:R-:W-:Y:S02]  /*05f0*/  LOP3.LUT P0, RZ, R24, 0x80, RZ, 0xc0, !PT ;  /* 0x0000008018ff7812 */ /* 0x000fe4000780c0ff */
[----:B------:R-:W-:Y:S02]  /*0600*/  @P5 LOP3.LUT R15, R15, R26, RZ, 0x3c, !PT ;  /* 0x0000001a0f0f5212 */ /* 0x000fe400078e3cff */
[----:B------:R-:W4:Y:S01]  /*0610*/  @P6 LDG.E R26, desc[UR4][R10.64+0x78] ;  /* 0x000078040a1a6981 */ /* 0x000f22000c1e1900 */
[----:B------:R-:W-:-:S03]  /*0620*/  @P3 LOP3.LUT R4, R4, R21, RZ, 0x3c, !PT ;  /* 0x0000001504043212 */ /* 0x000fc600078e3cff */
[----:B------:R-:W4:Y:S01]  /*0630*/  @P4 LDG.E R21, desc[UR4][R10.64+0x5c] ;  /* 0x00005c040a154981 */ /* 0x000f22000c1e1900 */
[----:B------:R-:W-:-:S03]  /*0640*/  @P3 LOP3.LUT R2, R2, R23, RZ, 0x3c, !PT ;  /* 0x0000001702023212 */ /* 0x000fc600078e3cff */
[----:B------:R-:W4:Y:S01]  /*0650*/  @P5 LDG.E R23, desc[UR4][R10.64+0x68] ;  /* 0x000068040a175981 */ /* 0x000f22000c1e1900 */
[----:B------:R-:W-:-:S03]  /*0660*/  @P4 LOP3.LUT R4, R4, R25, RZ, 0x3c, !PT ;  /* 0x0000001904044212 */ /* 0x000fc600078e3cff */
[----:B------:R-:W4:Y:S01]  /*0670*/  @P5 LDG.E R25, desc[UR4][R10.64+0x70] ;  /* 0x000070040a195981 */ /* 0x000f22000c1e1900 */
[----:B--2---:R-:W-:-:S03]  /*0680*/  @P3 LOP3.LUT R5, R5, R18, RZ, 0x3c, !PT ;  /* 0x0000001205053212 */ /* 0x004fc600078e3cff */
[----:B------:R-:W2:Y:S01]  /*0690*/  @P5 LDG.E R18, desc[UR4][R10.64+0x6c] ;  /* 0x00006c040a125981 */ /* 0x000ea2000c1e1900 */
[----:B---3--:R-:W-:-:S03]  /*06a0*/  @P4 LOP3.LUT R5, R5, R20, RZ, 0x3c, !PT ;  /* 0x0000001405054212 */ /* 0x008fc600078e3cff */
[----:B------:R-:W3:Y:S01]  /*06b0*/  @P5 LDG.E R20, desc[UR4][R10.64+0x74] ;  /* 0x000074040a145981 */ /* 0x000ee2000c1e1900 */
[----:B----4-:R-:W-:-:S03]  /*06c0*/  @P4 LOP3.LUT R3, R3, R22, RZ, 0x3c, !PT ;  /* 0x0000001603034212 */ /* 0x010fc600078e3cff */
[----:B------:R-:W4:Y:S01]  /*06d0*/  @P0 LDG.E R22, desc[UR4][R10.64+0x8c] ;  /* 0x00008c040a160981 */ /* 0x000f22000c1e1900 */
[----:B------:R-:W-:-:S03]  /*06e0*/  @P6 LOP3.LUT R15, R15, R26, RZ, 0x3c, !PT ;  /* 0x0000001a0f0f6212 */ /* 0x000fc600078e3cff */
        /* <DEDUP_REMOVED lines=13> */
[----:B------:R-:W-:Y:S02]  /*07c0*/  @P6 LOP3.LUT R4, R4, R27, RZ, 0x3c, !PT ;  /* 0x0000001b04046212 */ /* 0x000fe400078e3cff */
[----:B------:R-:W-:Y:S02]  /*07d0*/  @P6 LOP3.LUT R2, R2, R21, RZ, 0x3c, !PT ;  /* 0x0000001502026212 */ /* 0x000fe400078e3cff */
[----:B------:R-:W-:Y:S02]  /*07e0*/  @P0 LOP3.LUT R4, R4, R23, RZ, 0x3c, !PT ;  /* 0x0000001704040212 */ /* 0x000fe400078e3cff */
[----:B------:R-:W-:Y:S02]  /*07f0*/  @P0 LOP3.LUT R2, R2, R25, RZ, 0x3c, !PT ;  /* 0x0000001902020212 */ /* 0x000fe400078e3cff */
[----:B--2---:R-:W-:Y:S02]  /*0800*/  @P6 LOP3.LUT R5, R5, R18, RZ, 0x3c, !PT ;  /* 0x0000001205056212 */ /* 0x004fe400078e3cff */
[----:B---3--:R-:W-:-:S02]  /*0810*/  @P6 LOP3.LUT R3, R3, R20, RZ, 0x3c, !PT ;  /* 0x0000001403036212 */ /* 0x008fc400078e3cff */
[----:B----4-:R-:W-:Y:S02]  /*0820*/  @P0 LOP3.LUT R5, R5, R22, RZ, 0x3c, !PT ;  /* 0x0000001605050212 */ /* 0x010fe400078e3cff */
[----:B------:R-:W-:Y:S02]  /*0830*/  @P0 LOP3.LUT R3, R3, R26, RZ, 0x3c, !PT ;  /* 0x0000001a03030212 */ /* 0x000fe400078e3cff */
[----:B------:R-:W-:-:S13]  /*0840*/  R2P PR, R24.B1, 0x7f ;  /* 0x0000007f18007804 */ /* 0x000fda0000001000 */
[----:B------:R-:W2:Y:S04]  /*0850*/  @P0 LDG.E R18, desc[UR4][R10.64+0xa0] ;  /* 0x0000a0040a120981 */ /* 0x000ea8000c1e1900 */
[----:B------:R-:W3:Y:S04]  /*0860*/  @P1 LDG.E R22, desc[UR4][R10.64+0xb4] ;  /* 0x0000b4040a161981 */ /* 0x000ee8000c1e1900 */
[----:B------:R-:W4:Y:S04]  /*0870*/  @P2 LDG.E R26, desc[UR4][R10.64+0xc8] ;  /* 0x0000c8040a1a2981 */ /* 0x000f28000c1e1900 */
[----:B------:R-:W4:Y:S04]  /*0880*/  @P3 LDG.E R28, desc[UR4][R10.64+0xdc] ;  /* 0x0000dc040a1c3981 */ /* 0x000f28000c1e1900 */
[----:B------:R-:W4:Y:S04]  /*0890*/  @P0 LDG.E R23, desc[UR4][R10.64+0xa4] ;  /* 0x0000a4040a170981 */ /* 0x000f28000c1e1900 */
[----:B------:R-:W4:Y:S04]  /*08a0*/  @P0 LDG.E R20, desc[UR4][R10.64+0xa8] ;  /* 0x0000a8040a140981 */ /* 0x000f28000c1e1900 */
[----:B------:R-:W4:Y:S04]  /*08b0*/  @P4 LDG.E R25, desc[UR4][R10.64+0xf0] ;  /* 0x0000f0040a194981 */ /* 0x000f28000c1e1900 */
        /* <DEDUP_REMOVED lines=21> */
[----:B------:R-:W-:Y:S02]  /*0a10*/  LOP3.LUT P0, RZ, R24, 0x8000, RZ, 0xc0, !PT ;  /* 0x0000800018ff7812 */ /* 0x000fe4000780c0ff */
[----:B----4-:R-:W-:Y:S01]  /*0a20*/  @P5 LOP3.LUT R15, R15, R26, RZ, 0x3c, !PT ;  /* 0x0000001a0f0f5212 */ /* 0x010fe200078e3cff */
[----:B------:R-:W4:Y:S04]  /*0a30*/  @P3 LDG.E R24, desc[UR4][R10.64+0xe4] ;  /* 0x0000e4040a183981 */ /* 0x000f28000c1e1900 */
[----:B------:R-:W2:Y:S01]  /*0a40*/  @P6 LDG.E R26, desc[UR4][R10.64+0x118] ;  /* 0x000118040a1a6981 */ /* 0x000ea2000c1e1900 */
        /* <DEDUP_REMOVED lines=8> */
[----:B---3--:R-:W-:-:S03]  /*0ad0*/  @P2 LOP3.LUT R3, R3, R22, RZ, 0x3c, !PT ;  /* 0x0000001603032212 */ /* 0x008fc600078e3cff */
[----:B------:R-:W3:Y:S01]  /*0ae0*/  @P4 LDG.E R22, desc[UR4][R10.64+0x100] ;  /* 0x000100040a164981 */ /* 0x000ee2000c1e1900 */
[----:B--2---:R-:W-:-:S03]  /*0af0*/  @P6 LOP3.LUT R15, R15, R26, RZ, 0x3c, !PT ;  /* 0x0000001a0f0f6212 */ /* 0x004fc600078e3cff */
[----:B------:R-:W2:Y:S01]  /*0b00*/  @P0 LDG.E R26, desc[UR4][R10.64+0x12c] ;  /* 0x00012c040a1a0981 */ /* 0x000ea2000c1e1900 */
[----:B----4-:R-:W-:-:S03]  /*0b10*/  @P2 LOP3.LUT R2, R2, R23, RZ, 0x3c, !PT ;  /* 0x0000001702022212 */ /* 0x010fc600078e3cff */
[----:B------:R-:W4:Y:S01]  /*0b20*/  @P4 LDG.E R23, desc[UR4][R10.64+0xfc] ;  /* 0x0000fc040a174981 */ /* 0x000f22000c1e1900 */
[----:B------:R-:W-:-:S03]  /*0b30*/  @P2 LOP3.LUT R5, R5, R20, RZ, 0x3c, !PT ;  /* 0x0000001405052212 */ /* 0x000fc600078e3cff */
[----:B------:R-:W4:Y:S01]  /*0b40*/  @P4 LDG.E R20, desc[UR4][R10.64+0xf8] ;  /* 0x0000f8040a144981 */ /* 0x000f22000c1e1900 */
[----:B------:R-:W-:Y:S02]  /*0b50*/  @P3 LOP3.LUT R2, R2, R27, RZ, 0x3c, !PT ;  /* 0x0000001b02023212 */ /* 0x000fe400078e3cff */
[----:B------:R-:W-:Y:S01]  /*0b60*/  @P3 LOP3.LUT R4, R4, R25, RZ, 0x3c, !PT ;  /* 0x0000001904043212 */ /* 0x000fe200078e3cff */
[----:B------:R-:W4:Y:S01]  /*0b70*/  @P5 LDG.E R27, desc[UR4][R10.64+0x110] ;  /* 0x000110040a1b5981 */ /* 0x000f22000c1e1900 */
[----:B------:R-:W-:-:S03]  /*0b80*/  @P3 LOP3.LUT R5, R5, R24, RZ, 0x3c, !PT ;  /* 0x0000001805053212 */ /* 0x000fc600078e3cff */
[----:B------:R-:W4:Y:S04]  /*0b90*/  @P5 LDG.E R25, desc[UR4][R10.64+0x108] ;  /* 0x000108040a195981 */ /* 0x000f28000c1e1900 */
        /* <DEDUP_REMOVED lines=19> */
[----:B------:R-:W-:-:S05]  /*0cd0*/  VIADD R19, R19, 0x10 ;  /* 0x0000001013137836 */ /* 0x000fca0000000000 */
[----:B------:R-:W-:Y:S02]  /*0ce0*/  ISETP.NE.AND P1, PT, R19, 0x20, PT ;  /* 0x000000201300780c */ /* 0x000fe40003f25270 */
[----:B------:R-:W-:Y:S02]  /*0cf0*/  @P5 LOP3.LUT R3, R3, R18, RZ, 0x3c, !PT ;  /* 0x0000001203035212 */ /* 0x000fe400078e3cff */
[----:B------:R-:W-:Y:S02]  /*0d00*/  @P6 LOP3.LUT R4, R4, R21, RZ, 0x3c, !PT ;  /* 0x0000001504046212 */ /* 0x000fe400078e3cff */
[----:B---3--:R-:W-:-:S04]  /*0d10*/  @P6 LOP3.LUT R3, R3, R22, RZ, 0x3c, !PT ;  /* 0x0000001603036212 */ /* 0x008fc800078e3cff */
[----:B--2---:R-:W-:Y:S02]  /*0d20*/  @P0 LOP3.LUT R3, R3, R26, RZ, 0x3c, !PT ;  /* 0x0000001a03030212 */ /* 0x004fe400078e3cff */
[----:B----4-:R-:W-:Y:S02]  /*0d30*/  @P6 LOP3.LUT R2, R2, R23, RZ, 0x3c, !PT ;  /* 0x0000001702026212 */ /* 0x010fe400078e3cff */
[----:B------:R-:W-:Y:S02]  /*0d40*/  @P6 LOP3.LUT R5, R5, R20, RZ, 0x3c, !PT ;  /* 0x0000001405056212 */ /* 0x000fe400078e3cff */
[----:B------:R-:W-:Y:S02]  /*0d50*/  @P0 LOP3.LUT R2, R2, R27, RZ, 0x3c, !PT ;  /* 0x0000001b02020212 */ /* 0x000fe400078e3cff */
[----:B------:R-:W-:Y:S02]  /*0d60*/  @P0 LOP3.LUT R4, R4, R25, RZ, 0x3c, !PT ;  /* 0x0000001904040212 */ /* 0x000fe400078e3cff */
[----:B------:R-:W-:Y:S01]  /*0d70*/  @P0 LOP3.LUT R5, R5, R24, RZ, 0x3c, !PT ;  /* 0x0000001805050212 */ /* 0x000fe200078e3cff */
[----:B------:R-:W-:Y:S06]  /*0d80*/  @P1 BRA `(.L_x_11) ;  /* 0xfffffff400481947 */ /* 0x000fec000383ffff */
[----:B------:R-:W-:-:S05]  /*0d90*/  VIADD R17, R17, 0x1 ;  /* 0x0000000111117836 */ /* 0x000fca0000000000 */
[----:B------:R-:W-:-:S13]  /*0da0*/  ISETP.NE.AND P0, PT, R17, 0x5, PT ;  /* 0x000000051100780c */ /* 0x000fda0003f05270 */
[----:B------:R-:W-:Y:S05]  /*0db0*/  @P0 BRA `(.L_x_12) ;  /* 0xfffffff400300947 */ /* 0x000fea000383ffff */
[----:B------:R1:W-:Y:S01]  /*0dc0*/  STG.E.64 desc[UR4][R6.64+0x8], R4 ;  /* 0x0000080406007986 */ /* 0x0003e2000c101b04 */
[----:B------:R-:W-:Y:S01]  /*0dd0*/  VIADD R14, R14, 0x1 ;  /* 0x000000010e0e7836 */ /* 0x000fe20000000000 */
[----:B------:R-:W-:Y:S02]  /*0de0*/  LOP3.LUT R11, R13, 0x3, RZ, 0xc0, !PT ;  /* 0x000000030d0b7812 */ /* 0x000fe400078ec0ff */
[----:B------:R1:W-:Y:S02]  /*0df0*/  STG.E.64 desc[UR4][R6.64+0x10], R2 ;  /* 0x0000100206007986 */ /* 0x0003e4000c101b04 */
[----:B------:R-:W-:Y:S02]  /*0e00*/  ISETP.GE.U32.AND P0, PT, R14, R11, PT ;  /* 0x0000000b0e00720c */ /* 0x000fe40003f06070 */
[----:B------:R1:W-:Y:S11]  /*0e10*/  STG.E desc[UR4][R6.64+0x4], R15 ;  /* 0x0000040f06007986 */ /* 0x0003f6000c101904 */
[----:B------:R-:W-:Y:S05]  /*0e20*/  @!P0 BRA `(.L_x_13) ;  /* 0xfffffff400048947 */ /* 0x000fea000383ffff */
.L_x_10:
[----:B------:R-:W-:Y:S05]  /*0e30*/  BSYNC.RECONVERGENT B1 ;  /* 0x0000000000017941 */ /* 0x000fea0003800200 */
.L_x_9:
[C---:B------:R-:W-:Y:S01]  /*0e40*/  ISETP.GT.U32.AND P0, PT, R13.reuse, 0x3, PT ;  /* 0x000000030d00780c */ /* 0x040fe20003f04070 */
[----:B------:R-:W-:Y:S01]  /*0e50*/  VIADD R12, R12, 0x1 ;  /* 0x000000010c0c7836 */ /* 0x000fe20000000000 */
[--C-:B------:R-:W-:Y:S02]  /*0e60*/  SHF.R.U64 R13, R13, 0x2, R0.reuse ;  /* 0x000000020d0d7819 */ /* 0x100fe40000001200 */
[----:B------:R-:W-:Y:S02]  /*0e70*/  ISETP.GT.U32.AND.EX P0, PT, R0, RZ, PT, P0 ;  /* 0x000000ff0000720c */ /* 0x000fe40003f04100 */
[----:B------:R-:W-:-:S11]  /*0e80*/  SHF.R.U32.HI R0, RZ, 0x2, R0 ;  /* 0x00000002ff007819 */ /* 0x000fd60000011600 */
[----:B------:R-:W-:Y:S05]  /*0e90*/  @P0 BRA `(.L_x_14) ;  /* 0xfffffff000c80947 */ /* 0x000fea000383ffff */
.L_x_8:
[----:B------:R-:W-:Y:S05]  /*0ea0*/  BSYNC.RECONVERGENT B0 ;  /* 0x0000000000007941 */ /* 0x000fea0003800200 */
.L_x_7:
[----:B------:R-:W-:Y:S04]  /*0eb0*/  STG.E.64 desc[UR4][R6.64+0x18], RZ ;  /* 0x000018ff06007986 */ /* 0x000fe8000c101b04 */
[----:B------:R-:W-:Y:S04]  /*0ec0*/  STG.E desc[UR4][R6.64+0x20], RZ ;  /* 0x000020ff06007986 */ /* 0x000fe8000c101904 */
[----:B------:R-:W-:Y:S01]  /*0ed0*/  STG.E.64 desc[UR4][R6.64+0x28], RZ ;  /* 0x000028ff06007986 */ /* 0x000fe2000c101b04 */
[----:B------:R-:W-:Y:S05]  /*0ee0*/  EXIT ;  /* 0x000000000000794d */ /* 0x000fea0003800000 */
.L_x_15:
        /* <DEDUP_REMOVED lines=9> */
.L_x_17:


//--------------------- .nv.global.init           --------------------------
	.section	.nv.global.init,"aw",@progbits
	.align	4
.nv.global.init:
	.type		dz,@object
	.size		dz,(dx - dz)
dz:
        /*0000*/ 	.byte	0xff, 0xff, 0xff, 0xff, 0x00, 0x00, 0x00, 0x00, 0x01, 0x00, 0x00, 0x00, 0xff, 0xff, 0xff, 0xff
        /*0010*/ 	.byte	0x00, 0x00, 0x00, 0x00, 0x01, 0x00, 0x00, 0x00, 0xff, 0xff, 0xff, 0xff, 0x00, 0x00, 0x00, 0x00
        /*0020*/ 	.byte	0x01, 0x00, 0x00, 0x00, 0xff, 0xff, 0xff, 0xff, 0x00, 0x00, 0x00, 0x00, 0x01, 0x00, 0x00, 0x00
        /*0030*/ 	.byte	0xff, 0xff, 0xff, 0xff, 0x01, 0x00, 0x00, 0x00, 0xff, 0xff, 0xff, 0xff, 0x00, 0x00, 0x00, 0x00
        /*0040*/ 	.byte	0x01, 0x00, 0x00, 0x00, 0xff, 0xff, 0xff, 0xff, 0x00, 0x00, 0x00, 0x00, 0x01, 0x00, 0x00, 0x00
        /*0050*/ 	.byte	0xff, 0xff, 0xff, 0xff, 0x00, 0x00, 0x00, 0x00, 0x01, 0x00, 0x00, 0x00, 0xff, 0xff, 0xff, 0xff
        /*0060*/ 	.byte	0x00, 0x00, 0x00, 0x00, 0x01, 0x00, 0x00, 0x00
	.type		dx,@object
	.size		dx,(dy - dx)
dx:
        /*0068*/ 	.byte	0xff, 0xff, 0xff, 0xff, 0xff, 0xff, 0xff, 0xff, 0xff, 0xff, 0xff, 0xff, 0xff, 0xff, 0xff, 0xff
        /*0078*/ 	.byte	0xff, 0xff, 0xff, 0xff, 0xff, 0xff, 0xff, 0xff, 0xff, 0xff, 0xff, 0xff, 0xff, 0xff, 0xff, 0xff
        /*0088*/ 	.byte	0xff, 0xff, 0xff, 0xff, 0x00, 0x00, 0x00, 0x00, 0x00, 0x00, 0x00, 0x00, 0x00, 0x00, 0x00, 0x00
        /*0098*/ 	.byte	0x00, 0x00, 0x00, 0x00, 0x00, 0x00, 0x00, 0x00, 0x01, 0x00, 0x00, 0x00, 0x01, 0x00, 0x00, 0x00
        /*00a8*/ 	.byte	0x01, 0x00, 0x00, 0x00, 0x01, 0x00, 0x00, 0x00, 0x01, 0x00, 0x00, 0x00, 0x01, 0x00, 0x00, 0x00
        /*00b8*/ 	.byte	0x01, 0x00, 0x00, 0x00, 0x01, 0x00, 0x00, 0x00, 0x01, 0x00, 0x00, 0x00, 0x00, 0x00, 0x00, 0x00
        /*00c8*/ 	.byte	0x00, 0x00, 0x00, 0x00, 0x00, 0x00, 0x00, 0x00
	.type		dy,@object
	.size		dy,(mrg32k3aM1SubSeq - dy)
dy:
        /*00d0*/ 	.byte	0xff, 0xff, 0xff, 0xff, 0xff, 0xff, 0xff, 0xff, 0xff, 0xff, 0xff, 0xff, 0x00, 0x00, 0x00, 0x00
        /*00e0*/ 	.byte	0x00, 0x00, 0x00, 0x00, 0x00, 0x00, 0x00, 0x00, 0x01, 0x00, 0x00, 0x00, 0x01, 0x00, 0x00, 0x00
        /*00f0*/ 	.byte	0x01, 0x00, 0x00, 0x00, 0xff, 0xff, 0xff, 0xff, 0xff, 0xff, 0xff, 0xff, 0xff, 0xff, 0xff, 0xff
        /*0100*/ 	.byte	0x00, 0x00, 0x00, 0x00, 0x00, 0x00, 0x00, 0x00, 0xff, 0xff, 0xff, 0xff, 0xff, 0xff, 0xff, 0xff
        /*0110*/ 	.byte	0xff, 0xff, 0xff, 0xff, 0x00, 0x00, 0x00, 0x00, 0x00, 0x00, 0x00, 0x00, 0x00, 0x00, 0x00, 0x00
        /*0120*/ 	.byte	0x01, 0x00, 0x00, 0x00, 0x01, 0x00, 0x00, 0x00, 0x01, 0x00, 0x00, 0x00, 0x01, 0x00, 0x00, 0x00
        /*0130*/ 	.byte	0x01, 0x00, 0x00, 0x00, 0x01, 0x00, 0x00, 0x00
	.type		mrg32k3aM1SubSeq,@object
	.size		mrg32k3aM1SubSeq,(mrg32k3aM2SubSeq - mrg32k3aM1SubSeq)
mrg32k3aM1SubSeq:
        /*0138*/ 	.byte	0x0b, 0xcc, 0xee, 0x04, 0x73, 0x29, 0x8b, 0x6f, 0xf6, 0x53, 0x03, 0xf6, 0x23, 0xf6, 0xea, 0xda
        /* <DEDUP_REMOVED lines=125> */
	.type		mrg32k3aM2SubSeq,@object
	.size		mrg32k3aM2SubSeq,(mrg32k3aM1 - mrg32k3aM2SubSeq)
mrg32k3aM2SubSeq:
        /* <DEDUP_REMOVED lines=126> */
	.type		mrg32k3aM1,@object
	.size		mrg32k3aM1,(mrg32k3aM1Seq - mrg32k3aM1)
mrg32k3aM1:
        /* <DEDUP_REMOVED lines=144> */
	.type		mrg32k3aM1Seq,@object
	.size		mrg32k3aM1Seq,(mrg32k3aM2 - mrg32k3aM1Seq)
mrg32k3aM1Seq:
        /* <DEDUP_REMOVED lines=144> */
	.type		mrg32k3aM2,@object
	.size		mrg32k3aM2,(mrg32k3aM2Seq - mrg32k3aM2)
mrg32k3aM2:
        /* <DEDUP_REMOVED lines=144> */
	.type		mrg32k3aM2Seq,@object
	.size		mrg32k3aM2Seq,(precalc_xorwow_matrix - mrg32k3aM2Seq)
mrg32k3aM2Seq:
        /* <DEDUP_REMOVED lines=144> */
	.type		precalc_xorwow_matrix,@object
	.size		precalc_xorwow_matrix,(precalc_xorwow_offset_matrix - precalc_xorwow_matrix)
precalc_xorwow_matrix:
        /* <DEDUP_REMOVED lines=6400> */
	.type		precalc_xorwow_offset_matrix,@object
	.size		precalc_xorwow_offset_matrix,(.L_1 - precalc_xorwow_offset_matrix)
precalc_xorwow_offset_matrix:
        /* <DEDUP_REMOVED lines=6400> */
.L_1:


//--------------------- .nv.shared.reserved.0     --------------------------
	.section	.nv.shared.reserved.0,"aw",@nobits
	.weak		__nv_reservedSMEM_offset_0_alias
	.size		__nv_reservedSMEM_offset_0_alias, 0, 64
	.other		__nv_reservedSMEM_offset_0_alias,@"STO_CUDA_RESERVED_SHARED STV_DEFAULT"
__nv_reservedSMEM_offset_0_alias:
	.zero		0
	.zero		64


//--------------------- .nv.constant0._Z10dla_kernelPbP17curandStateXORWOWii --------------------------
	.section	.nv.constant0._Z10dla_kernelPbP17curandStateXORWOWii,"a",@progbits
	.sectionflags	@""
	.align	4
.nv.constant0._Z10dla_kernelPbP17curandStateXORWOWii:
	.zero		920


//--------------------- .nv.constant0._Z12setup_kernelP17curandStateXORWOWi --------------------------
	.section	.nv.constant0._Z12setup_kernelP17curandStateXORWOWi,"a",@progbits
	.sectionflags	@""
	.align	4
.nv.constant0._Z12setup_kernelP17curandStateXORWOWi:
	.zero		908


//--------------------- SYMBOLS --------------------------

	.type		.nv.reservedSmem.offset0,@object
	.size		.nv.reservedSmem.offset0,0x4
